	.target	sm_90a

	.elftype	@"ET_EXEC"


//--------------------- .note.nv.tkinfo           --------------------------
	.section	.note.nv.tkinfo,"",@"SHT_NOTE"
	.sectionflags	@"SHF_NOTE_NV_TKINFO"
	.tkinfo
        /*0018*/ 	.word	0x00000002
        /*0030*/ 	.string	""
        /*0030*/ 	.string	"ptxas"
        /*0030*/ 	.string	"Cuda compilation tools, release 13.0, V13.0.88"
        /*0030*/ 	.string	"Build cuda_13.0.r13.0/compiler.36424714_0"
        /*0030*/ 	.string	"-arch sm_90a -m 64 "



//--------------------- .note.nv.cuinfo           --------------------------
	.section	.note.nv.cuinfo,"",@"SHT_NOTE"
	.sectionflags	@"SHF_NOTE_NV_CUINFO"
        /*0018*/ 	.short	0x0002
        /*001a*/ 	.short	0x005a
        /*001c*/ 	.short	0x0082
	.zero		2


//--------------------- .nv.info                  --------------------------
	.section	.nv.info,"",@"SHT_CUDA_INFO"
	.align	4


	//----- nvinfo : EIATTR_REGCOUNT
	.align		4
        /*0000*/ 	.byte	0x04, 0x2f
        /*0002*/ 	.short	(.L_15 - .L_14)
	.align		4
.L_14:
        /*0004*/ 	.word	index@(_ZN7cutlass13device_kernelINS_4gemm6kernel13GemmUniversalIN4cute5tupleIJiiiiEEENS1_10collective13CollectiveMmaINS1_34MainloopSm90TmaGmmaWarpSpecializedILi5ENS5_IJNS4_1CILi2EEENSA_ILi1EEESC_EEENS1_35KernelTmaWarpSpecializedCooperativeEEENS5_IJNSA_ILi128EEENSA_ILi256EEESG_EEENS_10bfloat16_tENS5_IJlSC_lEEESJ_SK_NS4_8TiledMMAINS4_8MMA_AtomIJNS4_4SM904GMMA28MMA_64x256x16_F32BF16BF16_SSILNSO_5MajorE0ELSQ_0ELNSO_7ScaleInE1ELSR_1EEEEEENS4_6LayoutISD_NS5_IJSC_NSA_ILi0EEESV_EEEEENS5_IJNS4_10UnderscoreESY_SY_EEEEENS4_13SM90_TMA_LOADENS4_14ComposedLayoutINS4_7SwizzleILi3ELi4ELi3EEENS4_18smem_ptr_flag_bitsILi16EEENSU_INS5_IJNSA_ILi8EEENSA_ILi64EEEEEENS5_IJS18_SC_EEEEEEEvNS4_8identityENS4_23SM90_TMA_LOAD_MULTICASTES1C_vS1D_EENS_8epilogue10collective6detail29Sm90TmaWarpSpecializedAdapterINS1H_15DefaultEpilogueISJ_SK_SK_NS1G_6thread17LinearCombinationISJ_Li1EffLNS1L_9ScaleType4KindE0ELNS_15FloatRoundStyleE2ESJ_EENS1_15EpilogueDefaultEEEEEvvEEEEvNT_6ParamsE)
        /*0008*/ 	.word	0x000000a8


	//----- nvinfo : EIATTR_FRAME_SIZE
	.align		4
.L_15:
        /*000c*/ 	.byte	0x04, 0x11
        /*000e*/ 	.short	(.L_17 - .L_16)
	.align		4
.L_16:
        /*0010*/ 	.word	index@(_ZN7cutlass13device_kernelINS_4gemm6kernel13GemmUniversalIN4cute5tupleIJiiiiEEENS1_10collective13CollectiveMmaINS1_34MainloopSm90TmaGmmaWarpSpecializedILi5ENS5_IJNS4_1CILi2EEENSA_ILi1EEESC_EEENS1_35KernelTmaWarpSpecializedCooperativeEEENS5_IJNSA_ILi128EEENSA_ILi256EEESG_EEENS_10bfloat16_tENS5_IJlSC_lEEESJ_SK_NS4_8TiledMMAINS4_8MMA_AtomIJNS4_4SM904GMMA28MMA_64x256x16_F32BF16BF16_SSILNSO_5MajorE0ELSQ_0ELNSO_7ScaleInE1ELSR_1EEEEEENS4_6LayoutISD_NS5_IJSC_NSA_ILi0EEESV_EEEEENS5_IJNS4_10UnderscoreESY_SY_EEEEENS4_13SM90_TMA_LOADENS4_14ComposedLayoutINS4_7SwizzleILi3ELi4ELi3EEENS4_18smem_ptr_flag_bitsILi16EEENSU_INS5_IJNSA_ILi8EEENSA_ILi64EEEEEENS5_IJS18_SC_EEEEEEEvNS4_8identityENS4_23SM90_TMA_LOAD_MULTICASTES1C_vS1D_EENS_8epilogue10collective6detail29Sm90TmaWarpSpecializedAdapterINS1H_15DefaultEpilogueISJ_SK_SK_NS1G_6thread17LinearCombinationISJ_Li1EffLNS1L_9ScaleType4KindE0ELNS_15FloatRoundStyleE2ESJ_EENS1_15EpilogueDefaultEEEEEvvEEEEvNT_6ParamsE)
        /*0014*/ 	.word	0x00000000


	//----- nvinfo : EIATTR_MIN_STACK_SIZE
	.align		4
.L_17:
        /*0018*/ 	.byte	0x04, 0x12
        /*001a*/ 	.short	(.L_19 - .L_18)
	.align		4
.L_18:
        /*001c*/ 	.word	index@(_ZN7cutlass13device_kernelINS_4gemm6kernel13GemmUniversalIN4cute5tupleIJiiiiEEENS1_10collective13CollectiveMmaINS1_34MainloopSm90TmaGmmaWarpSpecializedILi5ENS5_IJNS4_1CILi2EEENSA_ILi1EEESC_EEENS1_35KernelTmaWarpSpecializedCooperativeEEENS5_IJNSA_ILi128EEENSA_ILi256EEESG_EEENS_10bfloat16_tENS5_IJlSC_lEEESJ_SK_NS4_8TiledMMAINS4_8MMA_AtomIJNS4_4SM904GMMA28MMA_64x256x16_F32BF16BF16_SSILNSO_5MajorE0ELSQ_0ELNSO_7ScaleInE1ELSR_1EEEEEENS4_6LayoutISD_NS5_IJSC_NSA_ILi0EEESV_EEEEENS5_IJNS4_10UnderscoreESY_SY_EEEEENS4_13SM90_TMA_LOADENS4_14ComposedLayoutINS4_7SwizzleILi3ELi4ELi3EEENS4_18smem_ptr_flag_bitsILi16EEENSU_INS5_IJNSA_ILi8EEENSA_ILi64EEEEEENS5_IJS18_SC_EEEEEEEvNS4_8identityENS4_23SM90_TMA_LOAD_MULTICASTES1C_vS1D_EENS_8epilogue10collective6detail29Sm90TmaWarpSpecializedAdapterINS1H_15DefaultEpilogueISJ_SK_SK_NS1G_6thread17LinearCombinationISJ_Li1EffLNS1L_9ScaleType4KindE0ELNS_15FloatRoundStyleE2ESJ_EENS1_15EpilogueDefaultEEEEEvvEEEEvNT_6ParamsE)
        /*0020*/ 	.word	0x00000000
.L_19:


//--------------------- .nv.compat                --------------------------
	.section	.nv.compat,"",@"SHT_CUDA_COMPAT_INFO"
	.align	4
        /*0000*/ 	.byte	0x02, 0x09, 0x01, 0x00, 0x02, 0x02, 0x04, 0x00, 0x02, 0x05, 0x05, 0x00, 0x03, 0x07, 0x01, 0x01
        /*0010*/ 	.byte	0x02, 0x03, 0x01, 0x00, 0x02, 0x06, 0x01, 0x00, 0x04, 0x0b, 0x08, 0x00, 0x00, 0x00, 0x00, 0x00
        /*0020*/ 	.byte	0x00, 0x00, 0x00, 0x00


//--------------------- .nv.info._ZN7cutlass13device_kernelINS_4gemm6kernel13GemmUniversalIN4cute5tupleIJiiiiEEENS1_10collective13CollectiveMmaINS1_34MainloopSm90TmaGmmaWarpSpecializedILi5ENS5_IJNS4_1CILi2EEENSA_ILi1EEESC_EEENS1_35KernelTmaWarpSpecializedCooperativeEEENS5_IJNSA_ILi128EEENSA_ILi256EEESG_EEENS_10bfloat16_tENS5_IJlSC_lEEESJ_SK_NS4_8TiledMMAINS4_8MMA_AtomIJNS4_4SM904GMMA28MMA_64x256x16_F32BF16BF16_SSILNSO_5MajorE0ELSQ_0ELNSO_7ScaleInE1ELSR_1EEEEEENS4_6LayoutISD_NS5_IJSC_NSA_ILi0EEESV_EEEEENS5_IJNS4_10UnderscoreESY_SY_EEEEENS4_13SM90_TMA_LOADENS4_14ComposedLayoutINS4_7SwizzleILi3ELi4ELi3EEENS4_18smem_ptr_flag_bitsILi16EEENSU_INS5_IJNSA_ILi8EEENSA_ILi64EEEEEENS5_IJS18_SC_EEEEEEEvNS4_8identityENS4_23SM90_TMA_LOAD_MULTICASTES1C_vS1D_EENS_8epilogue10collective6detail29Sm90TmaWarpSpecializedAdapterINS1H_15DefaultEpilogueISJ_SK_SK_NS1G_6thread17LinearCombinationISJ_Li1EffLNS1L_9ScaleType4KindE0ELNS_15FloatRoundStyleE2ESJ_EENS1_15EpilogueDefaultEEEEEvvEEEEvNT_6ParamsE --------------------------
	.section	.nv.info._ZN7cutlass13device_kernelINS_4gemm6kernel13GemmUniversalIN4cute5tupleIJiiiiEEENS1_10collective13CollectiveMmaINS1_34MainloopSm90TmaGmmaWarpSpecializedILi5ENS5_IJNS4_1CILi2EEENSA_ILi1EEESC_EEENS1_35KernelTmaWarpSpecializedCooperativeEEENS5_IJNSA_ILi128EEENSA_ILi256EEESG_EEENS_10bfloat16_tENS5_IJlSC_lEEESJ_SK_NS4_8TiledMMAINS4_8MMA_AtomIJNS4_4SM904GMMA28MMA_64x256x16_F32BF16BF16_SSILNSO_5MajorE0ELSQ_0ELNSO_7ScaleInE1ELSR_1EEEEEENS4_6LayoutISD_NS5_IJSC_NSA_ILi0EEESV_EEEEENS5_IJNS4_10UnderscoreESY_SY_EEEEENS4_13SM90_TMA_LOADENS4_14ComposedLayoutINS4_7SwizzleILi3ELi4ELi3EEENS4_18smem_ptr_flag_bitsILi16EEENSU_INS5_IJNSA_ILi8EEENSA_ILi64EEEEEENS5_IJS18_SC_EEEEEEEvNS4_8identityENS4_23SM90_TMA_LOAD_MULTICASTES1C_vS1D_EENS_8epilogue10collective6detail29Sm90TmaWarpSpecializedAdapterINS1H_15DefaultEpilogueISJ_SK_SK_NS1G_6thread17LinearCombinationISJ_Li1EffLNS1L_9ScaleType4KindE0ELNS_15FloatRoundStyleE2ESJ_EENS1_15EpilogueDefaultEEEEEvvEEEEvNT_6ParamsE,"",@"SHT_CUDA_INFO"
	.sectionflags	@""
	.align	4


	//----- nvinfo : EIATTR_CUDA_API_VERSION
	.align		4
        /*0000*/ 	.byte	0x04, 0x37
        /*0002*/ 	.short	(.L_21 - .L_20)
.L_20:
        /*0004*/ 	.word	0x00000082


	//----- nvinfo : EIATTR_KPARAM_INFO
	.align		4
.L_21:
        /*0008*/ 	.byte	0x04, 0x17
        /*000a*/ 	.short	(.L_23 - .L_22)
.L_22:
        /*000c*/ 	.word	0x00000000
        /*0010*/ 	.short	0x0000
        /*0012*/ 	.short	0x0070
        /*0014*/ 	.byte	0x00, 0xf0, 0x01, 0x10


	//----- nvinfo : EIATTR_SPARSE_MMA_MASK
	.align		4
.L_23:
        /*0018*/ 	.byte	0x03, 0x50
        /*001a*/ 	.short	0x0000


	//----- nvinfo : EIATTR_MAXREG_COUNT
	.align		4
        /*001c*/ 	.byte	0x03, 0x1b
        /*001e*/ 	.short	0x00a8


	//----- nvinfo : EIATTR_NUM_BARRIERS
	.align		4
        /*0020*/ 	.byte	0x02, 0x4c
        /*0022*/ 	.byte	0x01
	.zero		1


	//----- nvinfo : EIATTR_EXTERNS
	.align		4
        /*0024*/ 	.byte	0x04, 0x0f
        /*0026*/ 	.short	(.L_25 - .L_24)


	//   ....[0]....
	.align		4
.L_24:
        /*0028*/ 	.word	index@(__assertfail)


	//----- nvinfo : EIATTR_MERCURY_ISA_VERSION
	.align		4
.L_25:
        /*002c*/ 	.byte	0x03, 0x5f
        /*002e*/ 	.short	0x0101


	//----- nvinfo : EIATTR_INT_WARP_WIDE_INSTR_OFFSETS
	.align		4
        /*0030*/ 	.byte	0x04, 0x31
        /*0032*/ 	.short	(.L_27 - .L_26)


	//   ....[0]....
.L_26:
        /*0034*/ 	.word	0x000004a0


	//   ....[1]....
        /*0038*/ 	.word	0x000004d0


	//   ....[2]....
        /*003c*/ 	.word	0x00000690


	//----- nvinfo : EIATTR_COOP_GROUP_MASK_REGIDS
	.align		4
.L_27:
        /*0040*/ 	.byte	0x04, 0x29
        /*0042*/ 	.short	(.L_29 - .L_28)


	//   ....[0]....
.L_28:
        /*0044*/ 	.word	0xffffffff


	//   ....[1]....
        /*0048*/ 	.word	0xffffffff


	//   ....[2]....
        /*004c*/ 	.word	0xffffffff


	//   ....[3]....
        /*0050*/ 	.word	0xffffffff


	//   ....[4]....
        /*0054*/ 	.word	0xffffffff


	//   ....[5]....
        /*0058*/ 	.word	0xffffffff


	//----- nvinfo : EIATTR_COOP_GROUP_INSTR_OFFSETS
	.align		4
.L_29:
        /*005c*/ 	.byte	0x04, 0x28
        /*005e*/ 	.short	(.L_31 - .L_30)


	//   ....[0]....
.L_30:
        /*0060*/ 	.word	0x00000060


	//   ....[1]....
        /*0064*/ 	.word	0x00000070


	//   ....[2]....
        /*0068*/ 	.word	0x00000130


	//   ....[3]....
        /*006c*/ 	.word	0x000002f0


	//   ....[4]....
        /*0070*/ 	.word	0x00000810


	//   ....[5]....
        /*0074*/ 	.word	0x00001260


	//----- nvinfo : EIATTR_REG_RECONFIG
	.align		4
.L_31:
        /*0078*/ 	.byte	0x01, 0x54
	.zero		2


	//----- nvinfo : EIATTR_SYSCALL_OFFSETS
	.align		4
        /*007c*/ 	.byte	0x04, 0x46
        /*007e*/ 	.short	(.L_33 - .L_32)


	//   ....[0]....
.L_32:
        /*0080*/ 	.word	0x00001420


	//----- nvinfo : EIATTR_MBARRIER_INSTR_OFFSETS
	.align		4
.L_33:
        /*0084*/ 	.byte	0x04, 0x39
        /*0086*/ 	.short	(.L_35 - .L_34)


	//   ....[0]....
.L_34:
        /*0088*/ 	.word	0x00000230
        /*008c*/ 	.word	0x000000ff
        /*0090*/ 	.word	0x00000000
        /*0094*/ 	.short	0x0100
        /*0096*/ 	.byte	0x08
	.zero		1


	//   ....[1]....
        /*0098*/ 	.word	0x00000240
        /*009c*/ 	.word	0x000000ff
        /*00a0*/ 	.word	0x00000028
        /*00a4*/ 	.short	0x0100
        /*00a6*/ 	.byte	0x08
	.zero		1


	//   ....[2]....
        /*00a8*/ 	.word	0x00000250
        /*00ac*/ 	.word	0x000000ff
        /*00b0*/ 	.word	0x00000008
        /*00b4*/ 	.short	0x0100
        /*00b6*/ 	.byte	0x08
	.zero		1


	//   ....[3]....
        /*00b8*/ 	.word	0x00000260
        /*00bc*/ 	.word	0x000000ff
        /*00c0*/ 	.word	0x00000030
        /*00c4*/ 	.short	0x0100
        /*00c6*/ 	.byte	0x08
	.zero		1


	//   ....[4]....
        /*00c8*/ 	.word	0x00000270
        /*00cc*/ 	.word	0x000000ff
        /*00d0*/ 	.word	0x00000010
        /*00d4*/ 	.short	0x0100
        /*00d6*/ 	.byte	0x08
	.zero		1


	//   ....[5]....
        /*00d8*/ 	.word	0x00000280
        /*00dc*/ 	.word	0x000000ff
        /*00e0*/ 	.word	0x00000038
        /*00e4*/ 	.short	0x0100
        /*00e6*/ 	.byte	0x08
	.zero		1


	//   ....[6]....
        /*00e8*/ 	.word	0x00000290
        /*00ec*/ 	.word	0x000000ff
        /*00f0*/ 	.word	0x00000018
        /*00f4*/ 	.short	0x0100
        /*00f6*/ 	.byte	0x08
	.zero		1


	//   ....[7]....
        /*00f8*/ 	.word	0x000002a0
        /*00fc*/ 	.word	0x000000ff
        /*0100*/ 	.word	0x00000040
        /*0104*/ 	.short	0x0100
        /*0106*/ 	.byte	0x08
	.zero		1


	//   ....[8]....
        /*0108*/ 	.word	0x000002b0
        /*010c*/ 	.word	0x000000ff
        /*0110*/ 	.word	0x00000020
        /*0114*/ 	.short	0x0100
        /*0116*/ 	.byte	0x08
	.zero		1


	//   ....[9]....
        /*0118*/ 	.word	0x000002c0
        /*011c*/ 	.word	0x000000ff
        /*0120*/ 	.word	0x00000048
        /*0124*/ 	.short	0x0100
        /*0126*/ 	.byte	0x08
	.zero		1


	//   ....[10]....
        /*0128*/ 	.word	0x00000710
        /*012c*/ 	.word	0x000000ff
        /*0130*/ 	.word	0x00000060
        /*0134*/ 	.short	0x0100
        /*0136*/ 	.byte	0x06
	.zero		1


	//   ....[11]....
        /*0138*/ 	.word	0x000007a0
        /*013c*/ 	.word	0x000000ff
        /*0140*/ 	.word	0x00000068
        /*0144*/ 	.short	0x0100
        /*0146*/ 	.byte	0x06
	.zero		1


	//   ....[12]....
        /*0148*/ 	.word	0x000014e0
        /*014c*/ 	.word	0x00000003
        /*0150*/ 	.word	0x00000000
        /*0154*/ 	.short	0x010a
        /*0156*/ 	.byte	0x3f
	.zero		1


	//   ....[13]....
        /*0158*/ 	.word	0x00001520
        /*015c*/ 	.word	0x00000003
        /*0160*/ 	.word	0x00000000
        /*0164*/ 	.short	0x010a
        /*0166*/ 	.byte	0x3f
	.zero		1


	//   ....[14]....
        /*0168*/ 	.word	0x00001b20
        /*016c*/ 	.word	0x00000005
        /*0170*/ 	.word	0x00000000
        /*0174*/ 	.short	0x010a
        /*0176*/ 	.byte	0x3f
	.zero		1


	//   ....[15]....
        /*0178*/ 	.word	0x00001b60
        /*017c*/ 	.word	0x00000005
        /*0180*/ 	.word	0x00000000
        /*0184*/ 	.short	0x010a
        /*0186*/ 	.byte	0x3f
	.zero		1


	//   ....[16]....
        /*0188*/ 	.word	0x00001ff0
        /*018c*/ 	.word	0x00000005
        /*0190*/ 	.word	0x00000000
        /*0194*/ 	.short	0x0101
        /*0196*/ 	.byte	0x3f
	.zero		1


	//   ....[17]....
        /*0198*/ 	.word	0x00002210
        /*019c*/ 	.word	0x00000003
        /*01a0*/ 	.word	0x00000000
        /*01a4*/ 	.short	0x0101
        /*01a6*/ 	.byte	0x3f
	.zero		1


	//   ....[18]....
        /*01a8*/ 	.word	0x0000aff0
        /*01ac*/ 	.word	0x00000017
        /*01b0*/ 	.word	0x00000028
        /*01b4*/ 	.short	0x010a
        /*01b6*/ 	.byte	0x3f
	.zero		1


	//   ....[19]....
        /*01b8*/ 	.word	0x0000b430
        /*01bc*/ 	.word	0x00000003
        /*01c0*/ 	.word	0x00000068
        /*01c4*/ 	.short	0x0101
        /*01c6*/ 	.byte	0x3f
	.zero		1


	//   ....[20]....
        /*01c8*/ 	.word	0x0000bb90
        /*01cc*/ 	.word	0x00000007
        /*01d0*/ 	.word	0x00000000
        /*01d4*/ 	.short	0x010a
        /*01d6*/ 	.byte	0x3f
	.zero		1


	//   ....[21]....
        /*01d8*/ 	.word	0x0000bc10
        /*01dc*/ 	.word	0x00000008
        /*01e0*/ 	.word	0x00000000
        /*01e4*/ 	.short	0x010a
        /*01e6*/ 	.byte	0x3f
	.zero		1


	//   ....[22]....
        /*01e8*/ 	.word	0x0000bca0
        /*01ec*/ 	.word	0x00000009
        /*01f0*/ 	.word	0x00000000
        /*01f4*/ 	.short	0x010a
        /*01f6*/ 	.byte	0x3f
	.zero		1


	//   ....[23]....
        /*01f8*/ 	.word	0x0000bd30
        /*01fc*/ 	.word	0x00000006
        /*0200*/ 	.word	0x00000000
        /*0204*/ 	.short	0x010a
        /*0206*/ 	.byte	0x3f
	.zero		1


	//   ....[24]....
        /*0208*/ 	.word	0x0000bdc0
        /*020c*/ 	.word	0x00000003
        /*0210*/ 	.word	0x00000000
        /*0214*/ 	.short	0x010a
        /*0216*/ 	.byte	0x3f
	.zero		1


	//   ....[25]....
        /*0218*/ 	.word	0x0000be20
        /*021c*/ 	.word	0x00000003
        /*0220*/ 	.word	0x00000000
        /*0224*/ 	.short	0x010a
        /*0226*/ 	.byte	0x3f
	.zero		1


	//   ....[26]....
        /*0228*/ 	.word	0x0000be70
        /*022c*/ 	.word	0x00000005
        /*0230*/ 	.word	0x00000000
        /*0234*/ 	.short	0x010a
        /*0236*/ 	.byte	0x3f
	.zero		1


	//   ....[27]....
        /*0238*/ 	.word	0x0000bf40
        /*023c*/ 	.word	0x00000017
        /*0240*/ 	.word	0x00000028
        /*0244*/ 	.short	0x010a
        /*0246*/ 	.byte	0x3f
	.zero		1


	//   ....[28]....
        /*0248*/ 	.word	0x0000c010
        /*024c*/ 	.word	0x00000007
        /*0250*/ 	.word	0x00000000
        /*0254*/ 	.short	0x010a
        /*0256*/ 	.byte	0x3f
	.zero		1


	//   ....[29]....
        /*0258*/ 	.word	0x0000c060
        /*025c*/ 	.word	0x00000008
        /*0260*/ 	.word	0x00000000
        /*0264*/ 	.short	0x010a
        /*0266*/ 	.byte	0x3f
	.zero		1


	//   ....[30]....
        /*0268*/ 	.word	0x0000c0b0
        /*026c*/ 	.word	0x00000009
        /*0270*/ 	.word	0x00000000
        /*0274*/ 	.short	0x010a
        /*0276*/ 	.byte	0x3f
	.zero		1


	//   ....[31]....
        /*0278*/ 	.word	0x0000c100
        /*027c*/ 	.word	0x00000006
        /*0280*/ 	.word	0x00000000
        /*0284*/ 	.short	0x010a
        /*0286*/ 	.byte	0x3f
	.zero		1


	//----- nvinfo : EIATTR_NUM_MBARRIERS
	.align		4
.L_35:
        /*0288*/ 	.byte	0x03, 0x38
        /*028a*/ 	.short	0x000c


	//----- nvinfo : EIATTR_EXIT_INSTR_OFFSETS
	.align		4
        /*028c*/ 	.byte	0x04, 0x1c
        /*028e*/ 	.short	(.L_37 - .L_36)


	//   ....[0]....
.L_36:
        /*0290*/ 	.word	0x00000970


	//   ....[1]....
        /*0294*/ 	.word	0x00001190


	//   ....[2]....
        /*0298*/ 	.word	0x0000a710


	//   ....[3]....
        /*029c*/ 	.word	0x0000ac70


	//   ....[4]....
        /*02a0*/ 	.word	0x0000be10


	//----- nvinfo : EIATTR_MAX_THREADS
	.align		4
.L_37:
        /*02a4*/ 	.byte	0x04, 0x05
        /*02a6*/ 	.short	(.L_39 - .L_38)
.L_38:
        /*02a8*/ 	.word	0x00000180
        /*02ac*/ 	.word	0x00000001
        /*02b0*/ 	.word	0x00000001


	//----- nvinfo : EIATTR_CRS_STACK_SIZE
	.align		4
.L_39:
        /*02b4*/ 	.byte	0x04, 0x1e
        /*02b6*/ 	.short	(.L_41 - .L_40)
.L_40:
        /*02b8*/ 	.word	0x00000000


	//----- nvinfo : EIATTR_CBANK_PARAM_SIZE
	.align		4
.L_41:
        /*02bc*/ 	.byte	0x03, 0x19
        /*02be*/ 	.short	0x0470


	//----- nvinfo : EIATTR_PARAM_CBANK
	.align		4
        /*02c0*/ 	.byte	0x04, 0x0a
        /*02c2*/ 	.short	(.L_43 - .L_42)
	.align		4
.L_42:
        /*02c4*/ 	.word	index@(.nv.constant0._ZN7cutlass13device_kernelINS_4gemm6kernel13GemmUniversalIN4cute5tupleIJiiiiEEENS1_10collective13CollectiveMmaINS1_34MainloopSm90TmaGmmaWarpSpecializedILi5ENS5_IJNS4_1CILi2EEENSA_ILi1EEESC_EEENS1_35KernelTmaWarpSpecializedCooperativeEEENS5_IJNSA_ILi128EEENSA_ILi256EEESG_EEENS_10bfloat16_tENS5_IJlSC_lEEESJ_SK_NS4_8TiledMMAINS4_8MMA_AtomIJNS4_4SM904GMMA28MMA_64x256x16_F32BF16BF16_SSILNSO_5MajorE0ELSQ_0ELNSO_7ScaleInE1ELSR_1EEEEEENS4_6LayoutISD_NS5_IJSC_NSA_ILi0EEESV_EEEEENS5_IJNS4_10UnderscoreESY_SY_EEEEENS4_13SM90_TMA_LOADENS4_14ComposedLayoutINS4_7SwizzleILi3ELi4ELi3EEENS4_18smem_ptr_flag_bitsILi16EEENSU_INS5_IJNSA_ILi8EEENSA_ILi64EEEEEENS5_IJS18_SC_EEEEEEEvNS4_8identityENS4_23SM90_TMA_LOAD_MULTICASTES1C_vS1D_EENS_8epilogue10collective6detail29Sm90TmaWarpSpecializedAdapterINS1H_15DefaultEpilogueISJ_SK_SK_NS1G_6thread17LinearCombinationISJ_Li1EffLNS1L_9ScaleType4KindE0ELNS_15FloatRoundStyleE2ESJ_EENS1_15EpilogueDefaultEEEEEvvEEEEvNT_6ParamsE)
        /*02c8*/ 	.short	0x0210
        /*02ca*/ 	.short	0x0470


	//----- nvinfo : EIATTR_SW_WAR
	.align		4
.L_43:
        /*02cc*/ 	.byte	0x04, 0x36
        /*02ce*/ 	.short	(.L_45 - .L_44)
.L_44:
        /*02d0*/ 	.word	0x00000008
.L_45:


//--------------------- .nv.callgraph             --------------------------
	.section	.nv.callgraph,"",@"SHT_CUDA_CALLGRAPH"
	.align	4
	.sectionentsize	8
	.align		4
        /*0000*/ 	.word	0x00000000
	.align		4
        /*0004*/ 	.word	0xffffffff
	.align		4
        /*0008*/ 	.word	index@(_ZN7cutlass13device_kernelINS_4gemm6kernel13GemmUniversalIN4cute5tupleIJiiiiEEENS1_10collective13CollectiveMmaINS1_34MainloopSm90TmaGmmaWarpSpecializedILi5ENS5_IJNS4_1CILi2EEENSA_ILi1EEESC_EEENS1_35KernelTmaWarpSpecializedCooperativeEEENS5_IJNSA_ILi128EEENSA_ILi256EEESG_EEENS_10bfloat16_tENS5_IJlSC_lEEESJ_SK_NS4_8TiledMMAINS4_8MMA_AtomIJNS4_4SM904GMMA28MMA_64x256x16_F32BF16BF16_SSILNSO_5MajorE0ELSQ_0ELNSO_7ScaleInE1ELSR_1EEEEEENS4_6LayoutISD_NS5_IJSC_NSA_ILi0EEESV_EEEEENS5_IJNS4_10UnderscoreESY_SY_EEEEENS4_13SM90_TMA_LOADENS4_14ComposedLayoutINS4_7SwizzleILi3ELi4ELi3EEENS4_18smem_ptr_flag_bitsILi16EEENSU_INS5_IJNSA_ILi8EEENSA_ILi64EEEEEENS5_IJS18_SC_EEEEEEEvNS4_8identityENS4_23SM90_TMA_LOAD_MULTICASTES1C_vS1D_EENS_8epilogue10collective6detail29Sm90TmaWarpSpecializedAdapterINS1H_15DefaultEpilogueISJ_SK_SK_NS1G_6thread17LinearCombinationISJ_Li1EffLNS1L_9ScaleType4KindE0ELNS_15FloatRoundStyleE2ESJ_EENS1_15EpilogueDefaultEEEEEvvEEEEvNT_6ParamsE)
	.align		4
        /*000c*/ 	.word	index@(__assertfail)
	.align		4
        /*0010*/ 	.word	0x00000000
	.align		4
        /*0014*/ 	.word	0xfffffffe
	.align		4
        /*0018*/ 	.word	0x00000000
	.align		4
        /*001c*/ 	.word	0xfffffffd
	.align		4
        /*0020*/ 	.word	0x00000000
	.align		4
        /*0024*/ 	.word	0xfffffffc


//--------------------- .nv.constant4             --------------------------
	.section	.nv.constant4,"a",@progbits
	.align	8
	.align		8
.nv.constant4:
        /*0000*/ 	.dword	__assertfail
	.align		8
        /*0008*/ 	.dword	__unnamed_1
	.align		8
        /*0010*/ 	.dword	_ZN39_INTERNAL_fed2c464_4_k_cu_e8d4ef05_39424cuda3std3__45__cpo5beginE
	.align		8
        /*0018*/ 	.dword	_ZN39_INTERNAL_fed2c464_4_k_cu_e8d4ef05_39424cuda3std3__45__cpo3endE
	.align		8
        /*0020*/ 	.dword	_ZN39_INTERNAL_fed2c464_4_k_cu_e8d4ef05_39424cuda3std3__45__cpo6cbeginE
	.align		8
        /*0028*/ 	.dword	_ZN39_INTERNAL_fed2c464_4_k_cu_e8d4ef05_39424cuda3std3__45__cpo4cendE
	.align		8
        /*0030*/ 	.dword	_ZN39_INTERNAL_fed2c464_4_k_cu_e8d4ef05_39424cuda3std3__441_GLOBAL__N__fed2c464_4_k_cu_e8d4ef05_39426ignoreE
	.align		8
        /*0038*/ 	.dword	_ZN39_INTERNAL_fed2c464_4_k_cu_e8d4ef05_39424cuda3std3__419piecewise_constructE
	.align		8
        /*0040*/ 	.dword	_ZN39_INTERNAL_fed2c464_4_k_cu_e8d4ef05_39424cuda3std3__48in_placeE
	.align		8
        /*0048*/ 	.dword	_ZN39_INTERNAL_fed2c464_4_k_cu_e8d4ef05_39424cuda3std6ranges3__45__cpo4swapE
	.align		8
        /*0050*/ 	.dword	_ZN39_INTERNAL_fed2c464_4_k_cu_e8d4ef05_39424cuda3std6ranges3__45__cpo9iter_moveE
	.align		8
        /*0058*/ 	.dword	_ZN39_INTERNAL_fed2c464_4_k_cu_e8d4ef05_39424cute7productE
	.align		8
        /*0060*/ 	.dword	_ZN39_INTERNAL_fed2c464_4_k_cu_e8d4ef05_39424cute1_E
	.align		8
        /*0068*/ 	.dword	$str$22
	.align		8
        /*0070*/ 	.dword	$str$23


//--------------------- .text._ZN7cutlass13device_kernelINS_4gemm6kernel13GemmUniversalIN4cute5tupleIJiiiiEEENS1_10collective13CollectiveMmaINS1_34MainloopSm90TmaGmmaWarpSpecializedILi5ENS5_IJNS4_1CILi2EEENSA_ILi1EEESC_EEENS1_35KernelTmaWarpSpecializedCooperativeEEENS5_IJNSA_ILi128EEENSA_ILi256EEESG_EEENS_10bfloat16_tENS5_IJlSC_lEEESJ_SK_NS4_8TiledMMAINS4_8MMA_AtomIJNS4_4SM904GMMA28MMA_64x256x16_F32BF16BF16_SSILNSO_5MajorE0ELSQ_0ELNSO_7ScaleInE1ELSR_1EEEEEENS4_6LayoutISD_NS5_IJSC_NSA_ILi0EEESV_EEEEENS5_IJNS4_10UnderscoreESY_SY_EEEEENS4_13SM90_TMA_LOADENS4_14ComposedLayoutINS4_7SwizzleILi3ELi4ELi3EEENS4_18smem_ptr_flag_bitsILi16EEENSU_INS5_IJNSA_ILi8EEENSA_ILi64EEEEEENS5_IJS18_SC_EEEEEEEvNS4_8identityENS4_23SM90_TMA_LOAD_MULTICASTES1C_vS1D_EENS_8epilogue10collective6detail29Sm90TmaWarpSpecializedAdapterINS1H_15DefaultEpilogueISJ_SK_SK_NS1G_6thread17LinearCombinationISJ_Li1EffLNS1L_9ScaleType4KindE0ELNS_15FloatRoundStyleE2ESJ_EENS1_15EpilogueDefaultEEEEEvvEEEEvNT_6ParamsE --------------------------
	.section	.text._ZN7cutlass13device_kernelINS_4gemm6kernel13GemmUniversalIN4cute5tupleIJiiiiEEENS1_10collective13CollectiveMmaINS1_34MainloopSm90TmaGmmaWarpSpecializedILi5ENS5_IJNS4_1CILi2EEENSA_ILi1EEESC_EEENS1_35KernelTmaWarpSpecializedCooperativeEEENS5_IJNSA_ILi128EEENSA_ILi256EEESG_EEENS_10bfloat16_tENS5_IJlSC_lEEESJ_SK_NS4_8TiledMMAINS4_8MMA_AtomIJNS4_4SM904GMMA28MMA_64x256x16_F32BF16BF16_SSILNSO_5MajorE0ELSQ_0ELNSO_7ScaleInE1ELSR_1EEEEEENS4_6LayoutISD_NS5_IJSC_NSA_ILi0EEESV_EEEEENS5_IJNS4_10UnderscoreESY_SY_EEEEENS4_13SM90_TMA_LOADENS4_14ComposedLayoutINS4_7SwizzleILi3ELi4ELi3EEENS4_18smem_ptr_flag_bitsILi16EEENSU_INS5_IJNSA_ILi8EEENSA_ILi64EEEEEENS5_IJS18_SC_EEEEEEEvNS4_8identityENS4_23SM90_TMA_LOAD_MULTICASTES1C_vS1D_EENS_8epilogue10collective6detail29Sm90TmaWarpSpecializedAdapterINS1H_15DefaultEpilogueISJ_SK_SK_NS1G_6thread17LinearCombinationISJ_Li1EffLNS1L_9ScaleType4KindE0ELNS_15FloatRoundStyleE2ESJ_EENS1_15EpilogueDefaultEEEEEvvEEEEvNT_6ParamsE,"ax",@progbits
	.align	128
.text._ZN7cutlass13device_kernelINS_4gemm6kernel13GemmUniversalIN4cute5tupleIJiiiiEEENS1_10collective13CollectiveMmaINS1_34MainloopSm90TmaGmmaWarpSpecializedILi5ENS5_IJNS4_1CILi2EEENSA_ILi1EEESC_EEENS1_35KernelTmaWarpSpecializedCooperativeEEENS5_IJNSA_ILi128EEENSA_ILi256EEESG_EEENS_10bfloat16_tENS5_IJlSC_lEEESJ_SK_NS4_8TiledMMAINS4_8MMA_AtomIJNS4_4SM904GMMA28MMA_64x256x16_F32BF16BF16_SSILNSO_5MajorE0ELSQ_0ELNSO_7ScaleInE1ELSR_1EEEEEENS4_6LayoutISD_NS5_IJSC_NSA_ILi0EEESV_EEEEENS5_IJNS4_10UnderscoreESY_SY_EEEEENS4_13SM90_TMA_LOADENS4_14ComposedLayoutINS4_7SwizzleILi3ELi4ELi3EEENS4_18smem_ptr_flag_bitsILi16EEENSU_INS5_IJNSA_ILi8EEENSA_ILi64EEEEEENS5_IJS18_SC_EEEEEEEvNS4_8identityENS4_23SM90_TMA_LOAD_MULTICASTES1C_vS1D_EENS_8epilogue10collective6detail29Sm90TmaWarpSpecializedAdapterINS1H_15DefaultEpilogueISJ_SK_SK_NS1G_6thread17LinearCombinationISJ_Li1EffLNS1L_9ScaleType4KindE0ELNS_15FloatRoundStyleE2ESJ_EENS1_15EpilogueDefaultEEEEEvvEEEEvNT_6ParamsE:
        .type           _ZN7cutlass13device_kernelINS_4gemm6kernel13GemmUniversalIN4cute5tupleIJiiiiEEENS1_10collective13CollectiveMmaINS1_34MainloopSm90TmaGmmaWarpSpecializedILi5ENS5_IJNS4_1CILi2EEENSA_ILi1EEESC_EEENS1_35KernelTmaWarpSpecializedCooperativeEEENS5_IJNSA_ILi128EEENSA_ILi256EEESG_EEENS_10bfloat16_tENS5_IJlSC_lEEESJ_SK_NS4_8TiledMMAINS4_8MMA_AtomIJNS4_4SM904GMMA28MMA_64x256x16_F32BF16BF16_SSILNSO_5MajorE0ELSQ_0ELNSO_7ScaleInE1ELSR_1EEEEEENS4_6LayoutISD_NS5_IJSC_NSA_ILi0EEESV_EEEEENS5_IJNS4_10UnderscoreESY_SY_EEEEENS4_13SM90_TMA_LOADENS4_14ComposedLayoutINS4_7SwizzleILi3ELi4ELi3EEENS4_18smem_ptr_flag_bitsILi16EEENSU_INS5_IJNSA_ILi8EEENSA_ILi64EEEEEENS5_IJS18_SC_EEEEEEEvNS4_8identityENS4_23SM90_TMA_LOAD_MULTICASTES1C_vS1D_EENS_8epilogue10collective6detail29Sm90TmaWarpSpecializedAdapterINS1H_15DefaultEpilogueISJ_SK_SK_NS1G_6thread17LinearCombinationISJ_Li1EffLNS1L_9ScaleType4KindE0ELNS_15FloatRoundStyleE2ESJ_EENS1_15EpilogueDefaultEEEEEvvEEEEvNT_6ParamsE,@function
        .size           _ZN7cutlass13device_kernelINS_4gemm6kernel13GemmUniversalIN4cute5tupleIJiiiiEEENS1_10collective13CollectiveMmaINS1_34MainloopSm90TmaGmmaWarpSpecializedILi5ENS5_IJNS4_1CILi2EEENSA_ILi1EEESC_EEENS1_35KernelTmaWarpSpecializedCooperativeEEENS5_IJNSA_ILi128EEENSA_ILi256EEESG_EEENS_10bfloat16_tENS5_IJlSC_lEEESJ_SK_NS4_8TiledMMAINS4_8MMA_AtomIJNS4_4SM904GMMA28MMA_64x256x16_F32BF16BF16_SSILNSO_5MajorE0ELSQ_0ELNSO_7ScaleInE1ELSR_1EEEEEENS4_6LayoutISD_NS5_IJSC_NSA_ILi0EEESV_EEEEENS5_IJNS4_10UnderscoreESY_SY_EEEEENS4_13SM90_TMA_LOADENS4_14ComposedLayoutINS4_7SwizzleILi3ELi4ELi3EEENS4_18smem_ptr_flag_bitsILi16EEENSU_INS5_IJNSA_ILi8EEENSA_ILi64EEEEEENS5_IJS18_SC_EEEEEEEvNS4_8identityENS4_23SM90_TMA_LOAD_MULTICASTES1C_vS1D_EENS_8epilogue10collective6detail29Sm90TmaWarpSpecializedAdapterINS1H_15DefaultEpilogueISJ_SK_SK_NS1G_6thread17LinearCombinationISJ_Li1EffLNS1L_9ScaleType4KindE0ELNS_15FloatRoundStyleE2ESJ_EENS1_15EpilogueDefaultEEEEEvvEEEEvNT_6ParamsE,(.L_x_329 - _ZN7cutlass13device_kernelINS_4gemm6kernel13GemmUniversalIN4cute5tupleIJiiiiEEENS1_10collective13CollectiveMmaINS1_34MainloopSm90TmaGmmaWarpSpecializedILi5ENS5_IJNS4_1CILi2EEENSA_ILi1EEESC_EEENS1_35KernelTmaWarpSpecializedCooperativeEEENS5_IJNSA_ILi128EEENSA_ILi256EEESG_EEENS_10bfloat16_tENS5_IJlSC_lEEESJ_SK_NS4_8TiledMMAINS4_8MMA_AtomIJNS4_4SM904GMMA28MMA_64x256x16_F32BF16BF16_SSILNSO_5MajorE0ELSQ_0ELNSO_7ScaleInE1ELSR_1EEEEEENS4_6LayoutISD_NS5_IJSC_NSA_ILi0EEESV_EEEEENS5_IJNS4_10UnderscoreESY_SY_EEEEENS4_13SM90_TMA_LOADENS4_14ComposedLayoutINS4_7SwizzleILi3ELi4ELi3EEENS4_18smem_ptr_flag_bitsILi16EEENSU_INS5_IJNSA_ILi8EEENSA_ILi64EEEEEENS5_IJS18_SC_EEEEEEEvNS4_8identityENS4_23SM90_TMA_LOAD_MULTICASTES1C_vS1D_EENS_8epilogue10collective6detail29Sm90TmaWarpSpecializedAdapterINS1H_15DefaultEpilogueISJ_SK_SK_NS1G_6thread17LinearCombinationISJ_Li1EffLNS1L_9ScaleType4KindE0ELNS_15FloatRoundStyleE2ESJ_EENS1_15EpilogueDefaultEEEEEvvEEEEvNT_6ParamsE)
        .other          _ZN7cutlass13device_kernelINS_4gemm6kernel13GemmUniversalIN4cute5tupleIJiiiiEEENS1_10collective13CollectiveMmaINS1_34MainloopSm90TmaGmmaWarpSpecializedILi5ENS5_IJNS4_1CILi2EEENSA_ILi1EEESC_EEENS1_35KernelTmaWarpSpecializedCooperativeEEENS5_IJNSA_ILi128EEENSA_ILi256EEESG_EEENS_10bfloat16_tENS5_IJlSC_lEEESJ_SK_NS4_8TiledMMAINS4_8MMA_AtomIJNS4_4SM904GMMA28MMA_64x256x16_F32BF16BF16_SSILNSO_5MajorE0ELSQ_0ELNSO_7ScaleInE1ELSR_1EEEEEENS4_6LayoutISD_NS5_IJSC_NSA_ILi0EEESV_EEEEENS5_IJNS4_10UnderscoreESY_SY_EEEEENS4_13SM90_TMA_LOADENS4_14ComposedLayoutINS4_7SwizzleILi3ELi4ELi3EEENS4_18smem_ptr_flag_bitsILi16EEENSU_INS5_IJNSA_ILi8EEENSA_ILi64EEEEEENS5_IJS18_SC_EEEEEEEvNS4_8identityENS4_23SM90_TMA_LOAD_MULTICASTES1C_vS1D_EENS_8epilogue10collective6detail29Sm90TmaWarpSpecializedAdapterINS1H_15DefaultEpilogueISJ_SK_SK_NS1G_6thread17LinearCombinationISJ_Li1EffLNS1L_9ScaleType4KindE0ELNS_15FloatRoundStyleE2ESJ_EENS1_15EpilogueDefaultEEEEEvvEEEEvNT_6ParamsE,@"STO_CUDA_ENTRY STV_DEFAULT"
_ZN7cutlass13device_kernelINS_4gemm6kernel13GemmUniversalIN4cute5tupleIJiiiiEEENS1_10collective13CollectiveMmaINS1_34MainloopSm90TmaGmmaWarpSpecializedILi5ENS5_IJNS4_1CILi2EEENSA_ILi1EEESC_EEENS1_35KernelTmaWarpSpecializedCooperativeEEENS5_IJNSA_ILi128EEENSA_ILi256EEESG_EEENS_10bfloat16_tENS5_IJlSC_lEEESJ_SK_NS4_8TiledMMAINS4_8MMA_AtomIJNS4_4SM904GMMA28MMA_64x256x16_F32BF16BF16_SSILNSO_5MajorE0ELSQ_0ELNSO_7ScaleInE1ELSR_1EEEEEENS4_6LayoutISD_NS5_IJSC_NSA_ILi0EEESV_EEEEENS5_IJNS4_10UnderscoreESY_SY_EEEEENS4_13SM90_TMA_LOADENS4_14ComposedLayoutINS4_7SwizzleILi3ELi4ELi3EEENS4_18smem_ptr_flag_bitsILi16EEENSU_INS5_IJNSA_ILi8EEENSA_ILi64EEEEEENS5_IJS18_SC_EEEEEEEvNS4_8identityENS4_23SM90_TMA_LOAD_MULTICASTES1C_vS1D_EENS_8epilogue10collective6detail29Sm90TmaWarpSpecializedAdapterINS1H_15DefaultEpilogueISJ_SK_SK_NS1G_6thread17LinearCombinationISJ_Li1EffLNS1L_9ScaleType4KindE0ELNS_15FloatRoundStyleE2ESJ_EENS1_15EpilogueDefaultEEEEEvvEEEEvNT_6ParamsE:
[----:B------:R-:W0:Y:S01]  /*0000*/  LDC R1, c[0x0][0x28] ;  /* 0x00000a00ff017b82 */ /* 0x000e220000000800 */
[----:B------:R-:W1:Y:S01]  /*0010*/  S2R R18, SR_TID.X ;  /* 0x0000000000127919 */ /* 0x000e620000002100 */
[----:B------:R-:W-:Y:S01]  /*0020*/  ELECT P0, URZ, PT ;  /* 0x00000000003f782f */ /* 0x000fe20003800000 */
[----:B------:R-:W-:Y:S01]  /*0030*/  BSSY B0, `(.L_x_0) ;  /* 0x000000f000007945 */ /* 0x000fe20003800000 */
[--C-:B-1----:R-:W-:Y:S02]  /*0040*/  SHF.R.U32.HI R0, RZ, 0x5, R18.reuse ;  /* 0x00000005ff007819 */ /* 0x102fe40000011612 */
[----:B------:R-:W-:-:S03]  /*0050*/  SHF.R.U32.HI R3, RZ, 0x7, R18 ;  /* 0x00000007ff037819 */ /* 0x000fc60000011612 */
[----:B------:R-:W1:Y:S04]  /*0060*/  SHFL.IDX PT, R2, R0, RZ, 0x1f ;  /* 0x00001fff00027589 */ /* 0x000e6800000e0000 */
[----:B------:R2:W3:Y:S01]  /*0070*/  SHFL.IDX PT, R5, R3, RZ, 0x1f ;  /* 0x00001fff03057589 */ /* 0x0004e200000e0000 */
[----:B-1----:R-:W-:-:S13]  /*0080*/  ISETP.NE.OR P0, PT, R2, RZ, !P0 ;  /* 0x000000ff0200720c */ /* 0x002fda0004705670 */
[----:B0-23--:R-:W-:Y:S05]  /*0090*/  @P0 BRA `(.L_x_1) ;  /* 0x0000000000200947 */ /* 0x00dfea0003800000 */
[----:B------:R-:W-:Y:S02]  /*00a0*/  ULDC.64 UR4, c[0x0][0x198] ;  /* 0x0000660000047ab9 */ /* 0x000fe40000000a00 */
[----:B------:R-:W-:Y:S02]  /*00b0*/  UIADD3 UR6, UP0, UR4, 0xf0, URZ ;  /* 0x000000f004067890 */ /* 0x000fe4000ff1e03f */
[----:B------:R-:W-:Y:S02]  /*00c0*/  UIADD3 UR4, UP1, UR4, 0x1f0, URZ ;  /* 0x000001f004047890 */ /* 0x000fe4000ff3e03f */
[----:B------:R-:W-:Y:S02]  /*00d0*/  UIADD3.X UR7, URZ, UR5, URZ, UP0, !UPT ;  /* 0x000000053f077290 */ /* 0x000fe400087fe43f */
[----:B------:R-:W-:-:S07]  /*00e0*/  UIADD3.X UR5, URZ, UR5, URZ, UP1, !UPT ;  /* 0x000000053f057290 */ /* 0x000fce0008ffe43f */
[----:B------:R0:W-:Y:S02]  /*00f0*/  UTMACCTL.PF [UR6] ;  /* 0x00000000060079b9 */ /* 0x0001e40008040000 */
[----:B------:R0:W-:Y:S02]  /*0100*/  UTMACCTL.PF [UR4] ;  /* 0x00000000040079b9 */ /* 0x0001e40008040000 */
[----:B0-----:R-:W-:Y:S01]  /*0110*/  NOP ;  /* 0x0000000000007918 */ /* 0x001fe20000000000 */
.L_x_1:
[----:B------:R-:W-:Y:S05]  /*0120*/  BSYNC B0 ;  /* 0x0000000000007941 */ /* 0x000fea0003800000 */
.L_x_0:
[----:B------:R-:W0:Y:S02]  /*0130*/  SHFL.IDX PT, R3, R0, RZ, 0x1f ;  /* 0x00001fff00037589 */ /* 0x000e2400000e0000 */
[----:B0-----:R-:W-:-:S13]  /*0140*/  ISETP.NE.AND P0, PT, R3, RZ, PT ;  /* 0x000000ff0300720c */ /* 0x001fda0003f05270 */
[----:B------:R-:W-:Y:S05]  /*0150*/  @P0 BRA `(.L_x_2) ;  /* 0x0000000000600947 */ /* 0x000fea0003800000 */
[----:B------:R-:W0:Y:S01]  /*0160*/  S2UR UR8, SR_CgaCtaId ;  /* 0x00000000000879c3 */ /* 0x000e220000008800 */
[----:B------:R-:W-:Y:S01]  /*0170*/  UMOV UR4, 0x400 ;  /* 0x0000040000047882 */ /* 0x000fe20000000000 */
[----:B------:R-:W-:Y:S01]  /*0180*/  UMOV UR5, 0x1 ;  /* 0x0000000100057882 */ /* 0x000fe20000000000 */
[----:B------:R-:W-:Y:S01]  /*0190*/  UMOV UR6, 0x4 ;  /* 0x0000000400067882 */ /* 0x000fe20000000000 */
[----:B------:R-:W-:Y:S01]  /*01a0*/  ELECT P0, URZ, PT ;  /* 0x00000000003f782f */ /* 0x000fe20003800000 */
[----:B------:R-:W-:-:S04]  /*01b0*/  UIADD3 UR6, -UR6, 0x100000, URZ ;  /* 0x0010000006067890 */ /* 0x000fc8000fffe13f */
[----:B------:R-:W-:Y:S02]  /*01c0*/  USHF.L.U32 UR7, UR6, 0xb, URZ ;  /* 0x0000000b06077899 */ /* 0x000fe4000800063f */
[----:B------:R-:W-:Y:S02]  /*01d0*/  USHF.L.U32 UR6, UR6, 0x1, URZ ;  /* 0x0000000106067899 */ /* 0x000fe4000800063f */
[----:B0-----:R-:W-:Y:S02]  /*01e0*/  ULEA UR8, UR8, UR4, 0x18 ;  /* 0x0000000408087291 */ /* 0x001fe4000f8ec03f */
[----:B------:R-:W-:-:S04]  /*01f0*/  UIADD3 UR4, -UR5, 0x100000, URZ ;  /* 0x0010000005047890 */ /* 0x000fc8000fffe13f */
[----:B------:R-:W-:Y:S02]  /*0200*/  USHF.L.U32 UR5, UR4, 0xb, URZ ;  /* 0x0000000b04057899 */ /* 0x000fe4000800063f */
[----:B------:R-:W-:Y:S01]  /*0210*/  USHF.L.U32 UR4, UR4, 0x1, URZ ;  /* 0x0000000104047899 */ /* 0x000fe2000800063f */
[----:B------:R-:W0:Y:S11]  /*0220*/  FENCE.VIEW.ASYNC.S ;  /* 0x00000000000073c6 */ /* 0x000e360000000000 */
[----:B0-----:R0:W1:Y:S01]  /*0230*/  SYNCS.EXCH.64 URZ, [UR8], UR4 ;  /* 0x00000004083f75b2 */ /* 0x0010620008000100 */
[----:B------:R0:W2:Y:S01]  /*0240*/  SYNCS.EXCH.64 URZ, [UR8+0x28], UR6 ;  /* 0x00002806083f75b2 */ /* 0x0000a20008000100 */
[----:B------:R0:W3:Y:S01]  /*0250*/  SYNCS.EXCH.64 URZ, [UR8+0x8], UR4 ;  /* 0x00000804083f75b2 */ /* 0x0000e20008000100 */
[----:B------:R0:W4:Y:S01]  /*0260*/  SYNCS.EXCH.64 URZ, [UR8+0x30], UR6 ;  /* 0x00003006083f75b2 */ /* 0x0001220008000100 */
[----:B------:R0:W0:Y:S01]  /*0270*/  SYNCS.EXCH.64 URZ, [UR8+0x10], UR4 ;  /* 0x00001004083f75b2 */ /* 0x0000220008000100 */
[----:B------:R0:W0:Y:S01]  /*0280*/  SYNCS.EXCH.64 URZ, [UR8+0x38], UR6 ;  /* 0x00003806083f75b2 */ /* 0x0000220008000100 */
[----:B------:R0:W0:Y:S01]  /*0290*/  SYNCS.EXCH.64 URZ, [UR8+0x18], UR4 ;  /* 0x00001804083f75b2 */ /* 0x0000220008000100 */
[----:B------:R0:W0:Y:S01]  /*02a0*/  SYNCS.EXCH.64 URZ, [UR8+0x40], UR6 ;  /* 0x00004006083f75b2 */ /* 0x0000220008000100 */
[----:B------:R0:W0:Y:S01]  /*02b0*/  SYNCS.EXCH.64 URZ, [UR8+0x20], UR4 ;  /* 0x00002004083f75b2 */ /* 0x0000220008000100 */
[----:B------:R0:W0:Y:S01]  /*02c0*/  SYNCS.EXCH.64 URZ, [UR8+0x48], UR6 ;  /* 0x00004806083f75b2 */ /* 0x0000220008000100 */
[----:B------:R-:W-:Y:S01]  /*02d0*/  NOP ;  /* 0x0000000000007918 */ /* 0x000fe20000000000 */
.L_x_2:
[----:B------:R-:W-:Y:S01]  /*02e0*/  SHF.R.S32.HI R7, RZ, 0x1f, R18 ;  /* 0x0000001fff077819 */ /* 0x000fe20000011412 */
[----:B------:R-:W5:Y:S01]  /*02f0*/  SHFL.IDX PT, R0, R0, RZ, 0x1f ;  /* 0x00001fff00007589 */ /* 0x000f6200000e0000 */
[----:B0-----:R-:W0:Y:S01]  /*0300*/  S2UR UR8, SR_CTAID.X ;  /* 0x00000000000879c3 */ /* 0x001e220000002500 */
[----:B------:R-:W-:Y:S02]  /*0310*/  ELECT P0, URZ, PT ;  /* 0x00000000003f782f */ /* 0x000fe40003800000 */
[----:B------:R-:W-:Y:S01]  /*0320*/  LEA.HI R7, R7, R18, RZ, 0x7 ;  /* 0x0000001207077211 */ /* 0x000fe200078f38ff */
[----:B------:R-:W1:Y:S01]  /*0330*/  S2R R4, SR_CTAID.Y ;  /* 0x0000000000047919 */ /* 0x000e620000002600 */
[----:B------:R-:W-:Y:S01]  /*0340*/  SHF.R.S32.HI R8, RZ, 0x1f, R3 ;  /* 0x0000001fff087819 */ /* 0x000fe20000011403 */
[----:B------:R-:W-:Y:S01]  /*0350*/  ULDC UR4, c[0x0][0x150] ;  /* 0x0000540000047ab9 */ /* 0x000fe20000000800 */
[----:B------:R-:W-:Y:S01]  /*0360*/  LOP3.LUT R7, R7, 0xffffff80, RZ, 0xc0, !PT ;  /* 0xffffff8007077812 */ /* 0x000fe200078ec0ff */
[----:B------:R-:W-:Y:S01]  /*0370*/  NOP ;  /* 0x0000000000007918 */ /* 0x000fe20000000000 */
[----:B------:R-:W-:Y:S01]  /*0380*/  LEA.HI R8, R8, R3, RZ, 0x2 ;  /* 0x0000000308087211 */ /* 0x000fe200078f10ff */
[----:B------:R-:W2:Y:S01]  /*0390*/  LDC R10, c[0x0][0x144] ;  /* 0x00005100ff0a7b82 */ /* 0x000ea20000000800 */
[----:B------:R-:W-:Y:S01]  /*03a0*/  NOP ;  /* 0x0000000000007918 */ /* 0x000fe20000000000 */
[----:B------:R-:W-:Y:S01]  /*03b0*/  IMAD.IADD R6, R18, 0x1, -R7 ;  /* 0x0000000112067824 */ /* 0x000fe200078e0a07 */
[----:B------:R-:W-:Y:S01]  /*03c0*/  LOP3.LUT R8, R8, 0x3ffffffc, RZ, 0xc0, !PT ;  /* 0x3ffffffc08087812 */ /* 0x000fe200078ec0ff */
[----:B------:R-:W-:Y:S01]  /*03d0*/  IMAD.MOV.U32 R22, RZ, RZ, 0x1 ;  /* 0x00000001ff167424 */ /* 0x000fe200078e00ff */
[----:B------:R-:W-:-:S02]  /*03e0*/  ISETP.NE.AND P3, PT, R5, RZ, PT ;  /* 0x000000ff0500720c */ /* 0x000fc40003f65270 */
[----:B------:R-:W-:Y:S01]  /*03f0*/  SHF.R.S32.HI R7, RZ, 0x1f, R6 ;  /* 0x0000001fff077819 */ /* 0x000fe20000011406 */
[----:B------:R-:W-:Y:S01]  /*0400*/  IMAD.IADD R8, R3, 0x1, -R8 ;  /* 0x0000000103087824 */ /* 0x000fe200078e0a08 */
[----:B------:R-:W3:Y:S02]  /*0410*/  LDC R13, c[0x0][0x140] ;  /* 0x00005000ff0d7b82 */ /* 0x000ee40000000800 */
[----:B------:R-:W-:Y:S02]  /*0420*/  LEA.HI R7, R7, R6, RZ, 0x3 ;  /* 0x0000000607077211 */ /* 0x000fe400078f18ff */
[----:B-----5:R-:W-:Y:S02]  /*0430*/  ISETP.NE.OR P0, PT, R0, RZ, !P0 ;  /* 0x000000ff0000720c */ /* 0x020fe40004705670 */
[--C-:B------:R-:W-:Y:S02]  /*0440*/  SHF.R.S32.HI R0, RZ, 0x3, R7.reuse ;  /* 0x00000003ff007819 */ /* 0x100fe40000011407 */
[----:B------:R-:W-:-:S02]  /*0450*/  SHF.R.S32.HI R7, RZ, 0x1f, R7 ;  /* 0x0000001fff077819 */ /* 0x000fc40000011407 */
[----:B0-----:R-:W-:Y:S02]  /*0460*/  I2FP.F32.U32 R9, UR8 ;  /* 0x0000000800097c45 */ /* 0x001fe40008201000 */
[----:B------:R-:W-:-:S03]  /*0470*/  LEA.HI R7, R7, R0, RZ, 0x2 ;  /* 0x0000000007077211 */ /* 0x000fc600078f10ff */
[----:B------:R-:W-:Y:S01]  /*0480*/  FMUL R9, R9, UR4 ;  /* 0x0000000409097c20 */ /* 0x000fe20008400000 */
[----:B------:R-:W-:Y:S01]  /*0490*/  LOP3.LUT R7, R7, 0xfffffffc, RZ, 0xc0, !PT ;  /* 0xfffffffc07077812 */ /* 0x000fe200078ec0ff */
[----:B------:R-:W-:Y:S01]  /*04a0*/  VOTEU.ALL UP0, P0 ;  /* 0x00000000003f7886 */ /* 0x000fe20000000000 */
[----:B-1----:R-:W-:Y:S01]  /*04b0*/  I2FP.F32.U32 R3, R4 ;  /* 0x0000000400037245 */ /* 0x002fe20000201000 */
[----:B------:R-:W-:Y:S01]  /*04c0*/  ULDC UR4, c[0x0][0x154] ;  /* 0x0000550000047ab9 */ /* 0x000fe20000000800 */
[----:B------:R-:W-:Y:S01]  /*04d0*/  VOTEU.ALL UP1, P0 ;  /* 0x00000000003f7886 */ /* 0x000fe20000020000 */
[----:B------:R-:W0:Y:S01]  /*04e0*/  F2I.U32.TRUNC.NTZ R9, R9 ;  /* 0x0000000900097305 */ /* 0x000e22000020f000 */
[----:B------:R-:W-:Y:S01]  /*04f0*/  IMAD.IADD R7, R0, 0x1, -R7 ;  /* 0x0000000100077824 */ /* 0x000fe200078e0a07 */
[----:B------:R-:W1:Y:S01]  /*0500*/  @!UP0 S2UR UR7, SR_CgaCtaId ;  /* 0x00000000000789c3 */ /* 0x000e620000008800 */
[----:B------:R-:W-:Y:S01]  /*0510*/  FMUL R12, R3, UR4 ;  /* 0x00000004030c7c20 */ /* 0x000fe20008400000 */
[----:B------:R-:W-:Y:S01]  /*0520*/  UMOV UR4, 0x20 ;  /* 0x0000002000047882 */ /* 0x000fe20000000000 */
[----:B------:R-:W-:Y:S01]  /*0530*/  IMAD R8, R8, 0x4, R7 ;  /* 0x0000000408087824 */ /* 0x000fe200078e0207 */
[----:B------:R-:W-:Y:S01]  /*0540*/  @!UP0 UMOV UR6, 0x400 ;  /* 0x0000040000068882 */ /* 0x000fe20000000000 */
[----:B------:R-:W-:-:S04]  /*0550*/  @!UP0 UIADD3 UR4, -UR4, 0x100000, URZ ;  /* 0x0010000004048890 */ /* 0x000fc8000fffe13f */
[----:B------:R-:W-:Y:S02]  /*0560*/  @!UP0 USHF.L.U32 UR5, UR4, 0xb, URZ ;  /* 0x0000000b04058899 */ /* 0x000fe4000800063f */
[----:B------:R-:W-:Y:S01]  /*0570*/  @!UP0 USHF.L.U32 UR4, UR4, 0x1, URZ ;  /* 0x0000000104048899 */ /* 0x000fe2000800063f */
[----:B---3--:R-:W-:Y:S01]  /*0580*/  ISETP.EQ.U32.AND P2, PT, R13, 0x1, PT ;  /* 0x000000010d00780c */ /* 0x008fe20003f42070 */
[----:B------:R-:W3:Y:S01]  /*0590*/  F2I.U32.TRUNC.NTZ R12, R12 ;  /* 0x0000000c000c7305 */ /* 0x000ee2000020f000 */
[----:B------:R-:W-:Y:S01]  /*05a0*/  LEA.HI R0, R8, R8, RZ, 0x1 ;  /* 0x0000000808007211 */ /* 0x000fe200078f08ff */
[----:B------:R-:W5:Y:S03]  /*05b0*/  LDC R7, c[0x0][0x148] ;  /* 0x00005200ff077b82 */ /* 0x000f660000000800 */
[----:B------:R-:W-:Y:S01]  /*05c0*/  LOP3.LUT R11, R0, 0xfffffffe, RZ, 0xc0, !PT ;  /* 0xfffffffe000b7812 */ /* 0x000fe200078ec0ff */
[----:B0-----:R-:W-:Y:S01]  /*05d0*/  IMAD.MOV R15, RZ, RZ, -R9 ;  /* 0x000000ffff0f7224 */ /* 0x001fe200078e0a09 */
[----:B------:R-:W-:-:S03]  /*05e0*/  SHF.R.S32.HI R9, RZ, 0x1f, R2 ;  /* 0x0000001fff097819 */ /* 0x000fc60000011402 */
[----:B--2---:R-:W-:Y:S01]  /*05f0*/  IMAD R3, R10, R15, UR8 ;  /* 0x000000080a037e24 */ /* 0x004fe2000f8e020f */
[----:B------:R-:W-:Y:S01]  /*0600*/  LEA.HI R9, R9, R2, RZ, 0x2 ;  /* 0x0000000209097211 */ /* 0x000fe200078f10ff */
[C---:B------:R-:W-:Y:S02]  /*0610*/  IMAD.IADD R0, R8.reuse, 0x1, -R11 ;  /* 0x0000000108007824 */ /* 0x040fe400078e0a0b */
[----:B------:R-:W-:Y:S01]  /*0620*/  IMAD.SHL.U32 R11, R8, 0x4, RZ ;  /* 0x00000004080b7824 */ /* 0x000fe200078e00ff */
[----:B------:R-:W-:Y:S01]  /*0630*/  LOP3.LUT R9, R9, 0xfffffffc, RZ, 0xc0, !PT ;  /* 0xfffffffc09097812 */ /* 0x000fe200078ec0ff */
[----:B---3--:R-:W-:Y:S01]  /*0640*/  IMAD.MOV R24, RZ, RZ, -R12 ;  /* 0x000000ffff187224 */ /* 0x008fe200078e0a0c */
[----:B------:R-:W-:Y:S01]  /*0650*/  ISETP.NE.AND P4, PT, R0, R3, PT ;  /* 0x000000030000720c */ /* 0x000fe20003f85270 */
[----:B-1----:R-:W-:Y:S01]  /*0660*/  @!UP0 ULEA UR6, UR7, UR6, 0x18 ;  /* 0x0000000607068291 */ /* 0x002fe2000f8ec03f */
[----:B------:R-:W-:Y:S01]  /*0670*/  LOP3.LUT R152, R8, 0xc, R11, 0x78, !PT ;  /* 0x0000000c08987812 */ /* 0x000fe200078e780b */
[----:B------:R-:W-:Y:S01]  /*0680*/  IMAD.IADD R0, R2, 0x1, -R9 ;  /* 0x0000000102007824 */ /* 0x000fe200078e0a09 */
[----:B------:R-:W-:Y:S01]  /*0690*/  VOTEU.ALL UP0, P0 ;  /* 0x00000000003f7886 */ /* 0x000fe20000000000 */
[----:B------:R-:W-:Y:S01]  /*06a0*/  LOP3.LUT P0, RZ, R6, 0x7, RZ, 0xc0, !PT ;  /* 0x0000000706ff7812 */ /* 0x000fe2000780c0ff */
[----:B------:R-:W-:-:S02]  /*06b0*/  VIADD R6, R5, 0xffffffff ;  /* 0xffffffff05067836 */ /* 0x000fc40000000000 */
[----:B------:R-:W-:Y:S01]  /*06c0*/  ISETP.NE.AND P1, PT, R0, 0x3, PT ;  /* 0x000000030000780c */ /* 0x000fe20003f25270 */
[----:B-----5:R-:W-:Y:S01]  /*06d0*/  IMAD R9, R7, R24, R4 ;  /* 0x0000001807097224 */ /* 0x020fe200078e0204 */
[----:B------:R-:W-:Y:S02]  /*06e0*/  ISETP.LT.U32.AND P0, PT, R152, 0x2, !P0 ;  /* 0x000000029800780c */ /* 0x000fe40004701070 */
[----:B------:R-:W-:Y:S01]  /*06f0*/  ISETP.EQ.OR P1, PT, R0, RZ, !P1 ;  /* 0x000000ff0000720c */ /* 0x000fe20004f22670 */
[----:B------:R-:W0:Y:S02]  /*0700*/  FENCE.VIEW.ASYNC.S ;  /* 0x00000000000073c6 */ /* 0x000e240000000000 */
[----:B0-----:R0:W1:Y:S01]  /*0710*/  @!UP0 SYNCS.EXCH.64 URZ, [UR6+0x60], UR4 ;  /* 0x00006004063f85b2 */ /* 0x0010620008000100 */
[----:B------:R-:W-:Y:S02]  /*0720*/  @P4 LEA.HI R2, R152, R152, RZ, 0x1 ;  /* 0x0000009898024211 */ /* 0x000fe400078f08ff */
[----:B------:R-:W-:-:S02]  /*0730*/  ISETP.EQ.AND P1, PT, R5, RZ, P1 ;  /* 0x000000ff0500720c */ /* 0x000fc40000f22270 */
[----:B------:R-:W-:Y:S02]  /*0740*/  @P4 SHF.R.S32.HI R2, RZ, 0x1, R2 ;  /* 0x00000001ff024819 */ /* 0x000fe40000011402 */
[----:B------:R-:W-:Y:S02]  /*0750*/  ISETP.GE.U32.AND P6, PT, R6, 0x2, PT ;  /* 0x000000020600780c */ /* 0x000fe40003fc6070 */
[----:B------:R-:W-:Y:S02]  /*0760*/  @P4 ISETP.NE.AND P5, PT, R2, R9, PT ;  /* 0x000000090200420c */ /* 0x000fe40003fa5270 */
[----:B------:R-:W-:Y:S02]  /*0770*/  SEL R9, RZ, 0x1, !P0 ;  /* 0x00000001ff097807 */ /* 0x000fe40004000000 */
[----:B------:R-:W-:Y:S02]  /*0780*/  @P4 SEL R22, RZ, 0x1, P5 ;  /* 0x00000001ff164807 */ /* 0x000fe40002800000 */
[----:B------:R-:W-:Y:S01]  /*0790*/  SEL R19, RZ, 0x1, !P1 ;  /* 0x00000001ff137807 */ /* 0x000fe20004800000 */
[----:B------:R0:W2:Y:S01]  /*07a0*/  @!UP1 SYNCS.EXCH.64 URZ, [UR6+0x68], UR4 ;  /* 0x00006804063f95b2 */ /* 0x0000a20008000100 */
[----:B------:R-:W-:Y:S01]  /*07b0*/  LOP3.LUT R22, R22, R9, RZ, 0xc0, !PT ;  /* 0x0000000916167212 */ /* 0x000fe200078ec0ff */
[----:B------:R-:W-:Y:S01]  /*07c0*/  NOP ;  /* 0x0000000000007918 */ /* 0x000fe20000000000 */
[----:B------:R-:W-:Y:S01]  /*07d0*/  SEL R19, R19, 0x2, P6 ;  /* 0x0000000213137807 */ /* 0x000fe20003000000 */
[----:B------:R-:W-:Y:S06]  /*07e0*/  @!P2 BRA `(.L_x_3) ;  /* 0x000000000008a947 */ /* 0x000fec0003800000 */
[----:B-12-4-:R-:W-:Y:S01]  /*07f0*/  UCGABAR_ARV ;  /* 0x00000000000079c7 */ /* 0x016fe20008000000 */
[----:B------:R-:W-:Y:S05]  /*0800*/  BRA `(.L_x_4) ;  /* 0x0000000000047947 */ /* 0x000fea0003800000 */
.L_x_3:
[----:B-12-4-:R-:W-:Y:S01]  /*0810*/  NOP ;  /* 0x0000000000007918 */ /* 0x016fe20000000000 */
.L_x_4:
[----:B------:R-:W1:Y:S01]  /*0820*/  LDC R2, c[0x0][0x65c] ;  /* 0x00019700ff027b82 */ /* 0x000e620000000800 */
[----:B------:R-:W-:Y:S02]  /*0830*/  IMAD.U32 R8, RZ, RZ, UR8 ;  /* 0x00000008ff087e24 */ /* 0x000fe4000f8e00ff */
[----:B------:R-:W-:Y:S01]  /*0840*/  IMAD.MOV.U32 R9, RZ, RZ, RZ ;  /* 0x000000ffff097224 */ /* 0x000fe200078e00ff */
[----:B-1----:R-:W-:-:S04]  /*0850*/  ISETP.NE.AND P1, PT, R2, 0x1, PT ;  /* 0x000000010200780c */ /* 0x002fc80003f25270 */
[----:B------:R-:W-:-:S09]  /*0860*/  P2R R5, PR, RZ, 0x2 ;  /* 0x00000002ff057803 */ /* 0x000fd20000000000 */
[----:B------:R-:W1:Y:S01]  /*0870*/  @P1 LDC R17, c[0x0][0x10] ;  /* 0x00000400ff111b82 */ /* 0x000e620000000800 */
[----:B------:R-:W-:Y:S02]  /*0880*/  @P1 IMAD.MOV.U32 R5, RZ, RZ, RZ ;  /* 0x000000ffff051224 */ /* 0x000fe400078e00ff */
[----:B------:R-:W-:-:S05]  /*0890*/  @P1 IMAD.MOV.U32 R13, RZ, RZ, RZ ;  /* 0x000000ffff0d1224 */ /* 0x000fca00078e00ff */
[----:B------:R-:W2:Y:S01]  /*08a0*/  @!P1 LDC R11, c[0x0][0xc] ;  /* 0x00000300ff0b9b82 */ /* 0x000ea20000000800 */
[----:B-1----:R-:W-:-:S04]  /*08b0*/  @P1 IMAD.WIDE.U32 R16, R17, UR8, R4 ;  /* 0x0000000811101c25 */ /* 0x002fc8000f8e0004 */
[----:B------:R-:W-:Y:S02]  /*08c0*/  @P1 IMAD.IADD R17, R17, 0x1, R13 ;  /* 0x0000000111111824 */ /* 0x000fe400078e020d */
[----:B--2---:R-:W-:-:S04]  /*08d0*/  @!P1 IMAD.WIDE.U32 R8, R4, R11, R8 ;  /* 0x0000000b04089225 */ /* 0x004fc800078e0008 */
[----:B------:R-:W-:Y:S02]  /*08e0*/  @!P1 IMAD.MOV.U32 R16, RZ, RZ, R8 ;  /* 0x000000ffff109224 */ /* 0x000fe400078e0008 */
[----:B------:R-:W-:Y:S01]  /*08f0*/  @!P1 IMAD.MOV.U32 R17, RZ, RZ, R9 ;  /* 0x000000ffff119224 */ /* 0x000fe200078e0009 */
[----:B------:R-:W-:Y:S06]  /*0900*/  @!P2 BRA `(.L_x_5) ;  /* 0x00000000000ca947 */ /* 0x000fec0003800000 */
[----:B------:R-:W-:Y:S01]  /*0910*/  UCGABAR_WAIT ;  /* 0x0000000000007dc7 */ /* 0x000fe20008000000 */
[----:B------:R-:W-:Y:S01]  /*0920*/  CCTL.IVALL ;  /* 0x00000000ff00798f */ /* 0x000fe20002000000 */
[----:B------:R-:W-:Y:S05]  /*0930*/  BRA `(.L_x_6) ;  /* 0x0000000000047947 */ /* 0x000fea0003800000 */
.L_x_5:
[----:B------:R-:W-:Y:S06]  /*0940*/  BAR.SYNC.DEFER_BLOCKING 0x0 ;  /* 0x0000000000007b1d */ /* 0x000fec0000010000 */
.L_x_6:
[----:B------:R-:W-:Y:S05]  /*0950*/  @!P3 BRA `(.L_x_7) ;  /* 0x0000009c0070b947 */ /* 0x000fea0003800000 */
[----:B------:R-:W-:-:S13]  /*0960*/  ISETP.GT.U32.AND P0, PT, R6, 0x1, PT ;  /* 0x000000010600780c */ /* 0x000fda0003f04070 */
[----:B0-----:R-:W-:Y:S05]  /*0970*/  @P0 EXIT ;  /* 0x000000000000094d */ /* 0x001fea0003800000 */
[----:B------:R-:W-:Y:S01]  /*0980*/  ULDC.64 UR4, c[0x0][0x650] ;  /* 0x0001940000047ab9 */ /* 0x000fe20000000a00 */
[----:B------:R-:W-:Y:S01]  /*0990*/  PRMT R0, RZ, 0x7610, R0 ;  /* 0x00007610ff007816 */ /* 0x000fe20000000000 */
[----:B------:R-:W-:Y:S01]  /*09a0*/  IMAD.MOV.U32 R154, RZ, RZ, -0x1 ;  /* 0xffffffffff9a7424 */ /* 0x000fe200078e00ff */
[----:B------:R-:W-:Y:S01]  /*09b0*/  ISETP.GE.U32.AND P0, PT, R16, UR4, PT ;  /* 0x0000000410007c0c */ /* 0x000fe2000bf06070 */
[----:B------:R-:W-:Y:S02]  /*09c0*/  IMAD.MOV.U32 R153, RZ, RZ, -0x1 ;  /* 0xffffffffff997424 */ /* 0x000fe400078e00ff */
[----:B------:R-:W-:Y:S01]  /*09d0*/  IMAD.MOV.U32 R23, RZ, RZ, -0x1 ;  /* 0xffffffffff177424 */ /* 0x000fe200078e00ff */
[----:B------:R-:W-:-:S13]  /*09e0*/  ISETP.GE.U32.AND.EX P0, PT, R17, UR5, PT, P0 ;  /* 0x0000000511007c0c */ /* 0x000fda000bf06100 */
[----:B------:R-:W-:Y:S05]  /*09f0*/  @P0 BRA `(.L_x_8) ;  /* 0x00000004002c0947 */ /* 0x000fea0003800000 */
[----:B------:R-:W0:Y:S01]  /*0a00*/  LDC.64 R20, c[0x0][0x628] ;  /* 0x00018a00ff147b82 */ /* 0x000e220000000a00 */
[----:B------:R-:W-:Y:S02]  /*0a10*/  IMAD.MOV.U32 R8, RZ, RZ, R16 ;  /* 0x000000ffff087224 */ /* 0x000fe400078e0010 */
[----:B------:R-:W-:-:S05]  /*0a20*/  IMAD.MOV.U32 R9, RZ, RZ, R17 ;  /* 0x000000ffff097224 */ /* 0x000fca00078e0011 */
[----:B------:R-:W1:Y:S08]  /*0a30*/  LDC R0, c[0x0][0x630] ;  /* 0x00018c00ff007b82 */ /* 0x000e700000000800 */
[----:B------:R-:W2:Y:S01]  /*0a40*/  LDC.64 R26, c[0x0][0x620] ;  /* 0x00018800ff1a7b82 */ /* 0x000ea20000000a00 */
[----:B0-----:R-:W-:-:S04]  /*0a50*/  ISETP.NE.U32.AND P0, PT, R20, RZ, PT ;  /* 0x000000ff1400720c */ /* 0x001fc80003f05070 */
[----:B------:R-:W-:-:S13]  /*0a60*/  ISETP.NE.AND.EX P0, PT, R21, RZ, PT, P0 ;  /* 0x000000ff1500720c */ /* 0x000fda0003f05300 */
[----:B-12---:R-:W-:Y:S05]  /*0a70*/  @!P0 BRA `(.L_x_9) ;  /* 0x0000000000288947 */ /* 0x006fea0003800000 */
[----:B------:R-:W0:Y:S02]  /*0a80*/  LDC R13, c[0x0][0x634] ;  /* 0x00018d00ff0d7b82 */ /* 0x000e240000000800 */
[----:B0-----:R-:W-:-:S05]  /*0a90*/  IADD3 R13, P0, R16, R13, RZ ;  /* 0x0000000d100d7210 */ /* 0x001fca0007f1e0ff */
[----:B------:R-:W-:-:S04]  /*0aa0*/  IMAD.X R15, RZ, RZ, R17, P0 ;  /* 0x000000ffff0f7224 */ /* 0x000fc800000e0611 */
[----:B------:R-:W-:-:S04]  /*0ab0*/  IMAD.WIDE.U32 R8, R15, R20, RZ ;  /* 0x000000140f087225 */ /* 0x000fc800078e00ff */
[----:B------:R-:W-:-:S04]  /*0ac0*/  IMAD.WIDE.U32 R10, P0, R13, R21, R8 ;  /* 0x000000150d0a7225 */ /* 0x000fc80007800008 */
[----:B------:R-:W-:-:S04]  /*0ad0*/  IMAD.WIDE.U32 R8, R13, R20, RZ ;  /* 0x000000140d087225 */ /* 0x000fc800078e00ff */
[----:B------:R-:W-:Y:S01]  /*0ae0*/  IMAD.X R13, RZ, RZ, RZ, P0 ;  /* 0x000000ffff0d7224 */ /* 0x000fe200000e06ff */
[----:B------:R-:W-:Y:S01]  /*0af0*/  IADD3 RZ, P0, R9, R10, RZ ;  /* 0x0000000a09ff7210 */ /* 0x000fe20007f1e0ff */
[----:B------:R-:W-:-:S04]  /*0b00*/  IMAD.MOV.U32 R12, RZ, RZ, R11 ;  /* 0x000000ffff0c7224 */ /* 0x000fc800078e000b */
[----:B------:R-:W-:-:S08]  /*0b10*/  IMAD.WIDE.U32.X R8, R15, R21, R12, P0 ;  /* 0x000000150f087225 */ /* 0x000fd000000e040c */
.L_x_9:
[----:B------:R-:W0:Y:S01]  /*0b20*/  LDC.64 R20, c[0x0][0x640] ;  /* 0x00019000ff147b82 */ /* 0x000e220000000a00 */
[--C-:B------:R-:W-:Y:S01]  /*0b30*/  SHF.R.U64 R28, R8, R0, R9.reuse ;  /* 0x00000000081c7219 */ /* 0x100fe20000001209 */
[----:B------:R-:W-:Y:S01]  /*0b40*/  IMAD R30, R7, R24, R4 ;  /* 0x00000018071e7224 */ /* 0x000fe200078e0204 */
[----:B------:R-:W-:Y:S01]  /*0b50*/  SHF.R.U32.HI R0, RZ, R0, R9 ;  /* 0x00000000ff007219 */ /* 0x000fe20000011609 */
[----:B------:R-:W-:Y:S01]  /*0b60*/  IMAD.MOV.U32 R23, RZ, RZ, 0x1 ;  /* 0x00000001ff177424 */ /* 0x000fe200078e00ff */
[----:B------:R-:W-:-:S03]  /*0b70*/  IADD3 R5, P0, RZ, -R28, RZ ;  /* 0x8000001cff057210 */ /* 0x000fc60007f1e0ff */
[----:B------:R-:W1:Y:S02]  /*0b80*/  LDC R6, c[0x0][0x618] ;  /* 0x00018600ff067b82 */ /* 0x000e640000000800 */
[----:B------:R-:W-:-:S04]  /*0b90*/  IMAD.X R9, RZ, RZ, ~R0, P0 ;  /* 0x000000ffff097224 */ /* 0x000fc800000e0e00 */
[-C--:B------:R-:W-:Y:S02]  /*0ba0*/  IMAD R0, R9, R26.reuse, RZ ;  /* 0x0000001a09007224 */ /* 0x080fe400078e02ff */
[----:B------:R-:W2:Y:S01]  /*0bb0*/  LDC R11, c[0x0][0x608] ;  /* 0x00018200ff0b7b82 */ /* 0x000ea20000000800 */
[----:B------:R-:W-:-:S04]  /*0bc0*/  IMAD.WIDE.U32 R8, R5, R26, R16 ;  /* 0x0000001a05087225 */ /* 0x000fc800078e0010 */
[----:B------:R-:W-:-:S03]  /*0bd0*/  IMAD R5, R5, R27, R0 ;  /* 0x0000001b05057224 */ /* 0x000fc600078e0200 */
[----:B------:R-:W3:Y:S01]  /*0be0*/  LDC R12, c[0x0][0x658] ;  /* 0x00019600ff0c7b82 */ /* 0x000ee20000000800 */
[----:B0-----:R-:W-:Y:S01]  /*0bf0*/  ISETP.NE.U32.AND P0, PT, R20, RZ, PT ;  /* 0x000000ff1400720c */ /* 0x001fe20003f05070 */
[----:B------:R-:W-:Y:S02]  /*0c00*/  IMAD.IADD R5, R9, 0x1, R5 ;  /* 0x0000000109057824 */ /* 0x000fe400078e0205 */
[----:B------:R-:W-:Y:S01]  /*0c10*/  IMAD.MOV.U32 R9, RZ, RZ, -0x1 ;  /* 0xffffffffff097424 */ /* 0x000fe200078e00ff */
[----:B------:R-:W-:-:S03]  /*0c20*/  ISETP.NE.AND.EX P0, PT, R21, RZ, PT, P0 ;  /* 0x000000ff1500720c */ /* 0x000fc60003f05300 */
[----:B------:R-:W0:Y:S01]  /*0c30*/  LDC R15, c[0x0][0x600] ;  /* 0x00018000ff0f7b82 */ /* 0x000e220000000800 */
[-CC-:B-1----:R-:W-:Y:S02]  /*0c40*/  SHF.R.U64 R13, R8, R6.reuse, R5.reuse ;  /* 0x00000006080d7219 */ /* 0x182fe40000001205 */
[----:B------:R-:W-:-:S05]  /*0c50*/  SHF.R.U32.HI R0, RZ, R6, R5 ;  /* 0x00000006ff007219 */ /* 0x000fca0000011605 */
[----:B------:R-:W1:Y:S01]  /*0c60*/  LDC R14, c[0x0][0x648] ;  /* 0x00019200ff0e7b82 */ /* 0x000e620000000800 */
[-CC-:B--2---:R-:W-:Y:S02]  /*0c70*/  SHF.R.U64 R27, R13, R11.reuse, R0.reuse ;  /* 0x0000000b0d1b7219 */ /* 0x184fe40000001200 */
[----:B------:R-:W-:-:S05]  /*0c80*/  SHF.R.U32.HI R5, RZ, R11, R0 ;  /* 0x0000000bff057219 */ /* 0x000fca0000011600 */
[----:B------:R-:W2:Y:S01]  /*0c90*/  LDC R26, c[0x0][0x638] ;  /* 0x00018e00ff1a7b82 */ /* 0x000ea20000000800 */
[-CC-:B---3--:R-:W-:Y:S02]  /*0ca0*/  SHF.R.U64 R24, R27, R12.reuse, R5.reuse ;  /* 0x0000000c1b187219 */ /* 0x188fe40000001205 */
[-C--:B------:R-:W-:Y:S02]  /*0cb0*/  SHF.L.U32 R0, R9, R12.reuse, RZ ;  /* 0x0000000c09007219 */ /* 0x080fe400000006ff */
[----:B------:R-:W-:Y:S01]  /*0cc0*/  SHF.R.U32.HI R5, RZ, R12, R5 ;  /* 0x0000000cff057219 */ /* 0x000fe20000011605 */
[----:B------:R-:W-:Y:S01]  /*0cd0*/  IMAD.MOV.U32 R4, RZ, RZ, R24 ;  /* 0x000000ffff047224 */ /* 0x000fe200078e0018 */
[----:B------:R-:W-:Y:S01]  /*0ce0*/  LOP3.LUT R10, RZ, R0, RZ, 0x33, !PT ;  /* 0x00000000ff0a7212 */ /* 0x000fe200078e33ff */
[----:B------:R-:W3:Y:S01]  /*0cf0*/  LDC R25, c[0x0][0x610] ;  /* 0x00018400ff197b82 */ /* 0x000ee20000000800 */
[----:B------:R-:W-:Y:S05]  /*0d00*/  @!P0 BRA `(.L_x_10) ;  /* 0x0000000000288947 */ /* 0x000fea0003800000 */
[----:B------:R-:W4:Y:S02]  /*0d10*/  LDC R9, c[0x0][0x64c] ;  /* 0x00019300ff097b82 */ /* 0x000f240000000800 */
[----:B----4-:R-:W-:-:S05]  /*0d20*/  IADD3 R9, P0, R24, R9, RZ ;  /* 0x0000000918097210 */ /* 0x010fca0007f1e0ff */
        /* <DEDUP_REMOVED lines=8> */
.L_x_10:
[----:B-1----:R-:W-:Y:S01]  /*0db0*/  SHF.R.U64 R4, R4, R14, R5 ;  /* 0x0000000e04047219 */ /* 0x002fe20000001205 */
[----:B0-----:R-:W-:Y:S01]  /*0dc0*/  VIADD R6, R15, 0xffffffff ;  /* 0xffffffff0f067836 */ /* 0x001fe20000000000 */
[----:B------:R-:W-:Y:S01]  /*0dd0*/  SHF.L.U32 R0, R23, R12, RZ ;  /* 0x0000000c17007219 */ /* 0x000fe200000006ff */
[----:B------:R-:W-:Y:S01]  /*0de0*/  IMAD.MOV.U32 R23, RZ, RZ, R28 ;  /* 0x000000ffff177224 */ /* 0x000fe200078e001c */
[----:B------:R-:W-:Y:S01]  /*0df0*/  LOP3.LUT R5, R27, R10, RZ, 0xc0, !PT ;  /* 0x0000000a1b057212 */ /* 0x000fe200078ec0ff */
[----:B------:R-:W-:Y:S01]  /*0e00*/  IMAD.MOV R7, RZ, RZ, -R4 ;  /* 0x000000ffff077224 */ /* 0x000fe200078e0a04 */
[----:B------:R-:W-:Y:S02]  /*0e10*/  SEL R3, R3, R30, !P1 ;  /* 0x0000001e03037207 */ /* 0x000fe40004800000 */
[----:B------:R-:W-:Y:S01]  /*0e20*/  LOP3.LUT R6, R13, R6, RZ, 0xc0, !PT ;  /* 0x000000060d067212 */ /* 0x000fe200078ec0ff */
[----:B------:R-:W-:Y:S02]  /*0e30*/  IMAD R4, R0, R4, R5 ;  /* 0x0000000400047224 */ /* 0x000fe400078e0205 */
[----:B--2---:R-:W-:-:S02]  /*0e40*/  IMAD R0, R7, R26, R24 ;  /* 0x0000001a07007224 */ /* 0x004fc400078e0218 */
[----:B---3--:R-:W-:Y:S02]  /*0e50*/  IMAD R3, R4, R25, R3 ;  /* 0x0000001904037224 */ /* 0x008fe400078e0203 */
[----:B------:R-:W-:Y:S02]  /*0e60*/  IMAD R154, R0, R15, R6 ;  /* 0x0000000f009a7224 */ /* 0x000fe400078e0206 */
[----:B------:R-:W-:-:S03]  /*0e70*/  IMAD.MOV.U32 R4, RZ, RZ, 0x1 ;  /* 0x00000001ff047424 */ /* 0x000fc600078e00ff */
[----:B------:R-:W-:Y:S02]  /*0e80*/  SEL R153, R154, R3, !P1 ;  /* 0x000000039a997207 */ /* 0x000fe40004800000 */
[----:B------:R-:W-:Y:S02]  /*0e90*/  PRMT R0, R4, 0x7610, R0 ;  /* 0x0000761004007816 */ /* 0x000fe40000000000 */
[----:B------:R-:W-:-:S07]  /*0ea0*/  SEL R154, R3, R154, !P1 ;  /* 0x0000009a039a7207 */ /* 0x000fce0004800000 */
.L_x_8:
[----:B------:R-:W-:-:S08]  /*0eb0*/  NOP ;  /* 0x0000000000007918 */ /* 0x000fd00000000000 */
[----:B------:R-:W0:Y:S02]  /*0ec0*/  USETMAXREG.TRY_ALLOC.CTAPOOL UP0, 0xe8 ;  /* 0x000000e8000079c8 */ /* 0x000e240008000600 */
[----:B0-----:R-:W-:-:S13]  /*0ed0*/  PLOP3.LUT P0, PT, PT, PT, UP0, 0x80, 0x0 ;  /* 0x000000000000781c */ /* 0x001fda0003f0f008 */
[----:B------:R-:W-:Y:S05]  /*0ee0*/  @!P0 BRA `(.L_x_8) ;  /* 0xfffffffc00f08947 */ /* 0x000fea000383ffff */
[----:B------:R-:W-:Y:S01]  /*0ef0*/  ULDC.64 UR4, c[0x0][0x598] ;  /* 0x0001660000047ab9 */ /* 0x000fe20000000a00 */
[----:B------:R-:W-:Y:S01]  /*0f00*/  ULDC.64 UR36, c[0x0][0x208] ;  /* 0x0000820000247ab9 */ /* 0x000fe20000000a00 */
[----:B------:R-:W-:-:S04]  /*0f10*/  ISETP.NE.U32.AND P0, PT, RZ, UR4, PT ;  /* 0x00000004ff007c0c */ /* 0x000fc8000bf05070 */
[----:B------:R-:W-:-:S13]  /*0f20*/  ISETP.NE.AND.EX P0, PT, RZ, UR5, PT, P0 ;  /* 0x00000005ff007c0c */ /* 0x000fda000bf05300 */
[----:B------:R-:W-:Y:S05]  /*0f30*/  @!P0 BRA `(.L_x_11) ;  /* 0x00000000001c8947 */ /* 0x000fea0003800000 */
[----:B------:R-:W0:Y:S02]  /*0f40*/  LDC.64 R4, c[0x0][0x598] ;  /* 0x00016600ff047b82 */ /* 0x000e240000000a00 */
[----:B0-----:R-:W2:Y:S02]  /*0f50*/  LDG.E.64 R4, desc[UR36][R4.64] ;  /* 0x0000002404047981 */ /* 0x001ea4000c1e1b00 */
[----:B--2---:R-:W-:-:S04]  /*0f60*/  ISETP.NE.U32.AND P0, PT, R4, RZ, PT ;  /* 0x000000ff0400720c */ /* 0x004fc80003f05070 */
[----:B------:R-:W-:-:S13]  /*0f70*/  ISETP.NE.AND.EX P0, PT, R5, RZ, PT, P0 ;  /* 0x000000ff0500720c */ /* 0x000fda0003f05300 */
[----:B------:R-:W-:Y:S05]  /*0f80*/  @!P0 BRA `(.L_x_11) ;  /* 0x0000000000088947 */ /* 0x000fea0003800000 */
[----:B------:R0:W5:Y:S01]  /*0f90*/  LD.E R155, desc[UR36][R4.64] ;  /* 0x00000024049b7980 */ /* 0x000162000c101900 */
[----:B------:R-:W-:Y:S05]  /*0fa0*/  BRA `(.L_x_12) ;  /* 0x0000000000247947 */ /* 0x000fea0003800000 */
.L_x_11:
[----:B------:R-:W-:Y:S02]  /*0fb0*/  ULDC.64 UR4, c[0x0][0x588] ;  /* 0x0001620000047ab9 */ /* 0x000fe40000000a00 */
[----:B------:R-:W-:-:S04]  /*0fc0*/  ISETP.NE.U32.AND P0, PT, RZ, UR4, PT ;  /* 0x00000004ff007c0c */ /* 0x000fc8000bf05070 */
[----:B------:R-:W-:-:S13]  /*0fd0*/  ISETP.NE.AND.EX P0, PT, RZ, UR5, PT, P0 ;  /* 0x00000005ff007c0c */ /* 0x000fda000bf05300 */
[----:B------:R-:W-:Y:S05]  /*0fe0*/  @!P0 BRA `(.L_x_13) ;  /* 0x00000000000c8947 */ /* 0x000fea0003800000 */
[----:B------:R-:W0:Y:S02]  /*0ff0*/  LDC.64 R4, c[0x0][0x588] ;  /* 0x00016200ff047b82 */ /* 0x000e240000000a00 */
[----:B0-----:R1:W5:Y:S01]  /*1000*/  LDG.E R155, desc[UR36][R4.64] ;  /* 0x00000024049b7981 */ /* 0x001362000c1e1900 */
[----:B------:R-:W-:Y:S05]  /*1010*/  BRA `(.L_x_12) ;  /* 0x0000000000087947 */ /* 0x000fea0003800000 */
.L_x_13:
[----:B------:R-:W-:Y:S02]  /*1020*/  ULDC UR4, c[0x0][0x580] ;  /* 0x0001600000047ab9 */ /* 0x000fe40000000800 */
[----:B------:R-:W-:-:S07]  /*1030*/  IMAD.U32 R155, RZ, RZ, UR4 ;  /* 0x00000004ff9b7e24 */ /* 0x000fce000f8e00ff */
.L_x_12:
[----:B------:R-:W-:Y:S02]  /*1040*/  ULDC.64 UR4, c[0x0][0x5a0] ;  /* 0x0001680000047ab9 */ /* 0x000fe40000000a00 */
[----:B------:R-:W-:-:S04]  /*1050*/  ISETP.NE.U32.AND P0, PT, RZ, UR4, PT ;  /* 0x00000004ff007c0c */ /* 0x000fc8000bf05070 */
[----:B------:R-:W-:-:S13]  /*1060*/  ISETP.NE.AND.EX P0, PT, RZ, UR5, PT, P0 ;  /* 0x00000005ff007c0c */ /* 0x000fda000bf05300 */
[----:B------:R-:W-:Y:S05]  /*1070*/  @!P0 BRA `(.L_x_14) ;  /* 0x00000000001c8947 */ /* 0x000fea0003800000 */
[----:B01----:R-:W0:Y:S02]  /*1080*/  LDC.64 R4, c[0x0][0x5a0] ;  /* 0x00016800ff047b82 */ /* 0x003e240000000a00 */
[----:B0-----:R-:W2:Y:S02]  /*1090*/  LDG.E.64 R4, desc[UR36][R4.64] ;  /* 0x0000002404047981 */ /* 0x001ea4000c1e1b00 */
[----:B--2---:R-:W-:-:S04]  /*10a0*/  ISETP.NE.U32.AND P0, PT, R4, RZ, PT ;  /* 0x000000ff0400720c */ /* 0x004fc80003f05070 */
[----:B------:R-:W-:-:S13]  /*10b0*/  ISETP.NE.AND.EX P0, PT, R5, RZ, PT, P0 ;  /* 0x000000ff0500720c */ /* 0x000fda0003f05300 */
[----:B------:R-:W-:Y:S05]  /*10c0*/  @!P0 BRA `(.L_x_14) ;  /* 0x0000000000088947 */ /* 0x000fea0003800000 */
[----:B------:R0:W5:Y:S01]  /*10d0*/  LD.E R156, desc[UR36][R4.64] ;  /* 0x00000024049c7980 */ /* 0x000162000c101900 */
[----:B------:R-:W-:Y:S05]  /*10e0*/  BRA `(.L_x_15) ;  /* 0x0000000000247947 */ /* 0x000fea0003800000 */
.L_x_14:
[----:B------:R-:W-:Y:S02]  /*10f0*/  ULDC.64 UR4, c[0x0][0x590] ;  /* 0x0001640000047ab9 */ /* 0x000fe40000000a00 */
[----:B------:R-:W-:-:S04]  /*1100*/  ISETP.NE.U32.AND P0, PT, RZ, UR4, PT ;  /* 0x00000004ff007c0c */ /* 0x000fc8000bf05070 */
[----:B------:R-:W-:-:S13]  /*1110*/  ISETP.NE.AND.EX P0, PT, RZ, UR5, PT, P0 ;  /* 0x00000005ff007c0c */ /* 0x000fda000bf05300 */
[----:B------:R-:W-:Y:S05]  /*1120*/  @!P0 BRA `(.L_x_16) ;  /* 0x00000000000c8947 */ /* 0x000fea0003800000 */
[----:B------:R-:W2:Y:S02]  /*1130*/  LDC.64 R156, c[0x0][0x590] ;  /* 0x00016400ff9c7b82 */ /* 0x000ea40000000a00 */
[----:B--2---:R2:W5:Y:S01]  /*1140*/  LDG.E R156, desc[UR36][R156.64] ;  /* 0x000000249c9c7981 */ /* 0x004562000c1e1900 */
[----:B------:R-:W-:Y:S05]  /*1150*/  BRA `(.L_x_15) ;  /* 0x0000000000087947 */ /* 0x000fea0003800000 */
.L_x_16:
[----:B------:R-:W-:Y:S02]  /*1160*/  ULDC UR4, c[0x0][0x584] ;  /* 0x0001610000047ab9 */ /* 0x000fe40000000800 */
[----:B------:R-:W-:-:S07]  /*1170*/  IMAD.U32 R156, RZ, RZ, UR4 ;  /* 0x00000004ff9c7e24 */ /* 0x000fce000f8e00ff */
.L_x_15:
[----:B------:R-:W-:-:S13]  /*1180*/  LOP3.LUT P0, RZ, R0, 0xff, RZ, 0xc0, !PT ;  /* 0x000000ff00ff7812 */ /* 0x000fda000780c0ff */
[----:B------:R-:W-:Y:S05]  /*1190*/  @!P0 EXIT ;  /* 0x000000000000894d */ /* 0x000fea0003800000 */
[----:B------:R-:W-:Y:S01]  /*11a0*/  ULDC UR4, c[0x0][0x28c] ;  /* 0x0000a30000047ab9 */ /* 0x000fe20000000800 */
[----:B--2---:R-:W-:Y:S01]  /*11b0*/  LOP3.LUT R157, R19, 0x1, RZ, 0xfc, !PT ;  /* 0x00000001139d7812 */ /* 0x004fe200078efcff */
[----:B------:R-:W-:Y:S01]  /*11c0*/  UIADD3 UR4, UR4, 0x7f, URZ ;  /* 0x0000007f04047890 */ /* 0x000fe2000fffe03f */
[----:B------:R-:W-:Y:S01]  /*11d0*/  UMOV UR38, URZ ;  /* 0x0000003f00267c82 */ /* 0x000fe20008000000 */
[----:B------:R-:W-:Y:S02]  /*11e0*/  UMOV UR39, URZ ;  /* 0x0000003f00277c82 */ /* 0x000fe40008000000 */
[----:B------:R-:W-:-:S04]  /*11f0*/  USHF.R.S32.HI UR5, URZ, 0x1f, UR4 ;  /* 0x0000001f3f057899 */ /* 0x000fc80008011404 */
[----:B------:R-:W-:-:S04]  /*1200*/  ULEA.HI UR5, UR5, UR4, URZ, 0x7 ;  /* 0x0000000405057291 */ /* 0x000fc8000f8f383f */
[----:B------:R-:W-:-:S12]  /*1210*/  USHF.R.S32.HI UR40, URZ, 0x7, UR5 ;  /* 0x000000073f287899 */ /* 0x000fd80008011405 */
.L_x_292:
[----:B------:R-:W-:Y:S01]  /*1220*/  LOP3.LUT R0, R18, 0x80, RZ, 0xc0, !PT ;  /* 0x0000008012007812 */ /* 0x000fe200078ec0ff */
[----:B--2---:R-:W2:Y:S01]  /*1230*/  S2UR UR7, SR_CgaCtaId ;  /* 0x00000000000779c3 */ /* 0x004ea20000008800 */
[----:B------:R-:W-:Y:S02]  /*1240*/  UMOV UR6, 0x400 ;  /* 0x0000040000067882 */ /* 0x000fe40000000000 */
[----:B------:R-:W-:-:S06]  /*1250*/  SHF.R.U32.HI R0, RZ, 0x7, R0 ;  /* 0x00000007ff007819 */ /* 0x000fcc0000011600 */
[----:B---3--:R-:W3:Y:S01]  /*1260*/  SHFL.IDX PT, R0, R0, RZ, 0x1f ;  /* 0x00001fff00007589 */ /* 0x008ee200000e0000 */
[----:B--2---:R-:W-:Y:S01]  /*1270*/  ULEA UR6, UR7, UR6, 0x18 ;  /* 0x0000000607067291 */ /* 0x004fe2000f8ec03f */
[----:B---3--:R-:W-:-:S13]  /*1280*/  R2UR UR4, R0 ;  /* 0x00000000000472ca */ /* 0x008fda00000e0000 */
[----:B------:R-:W-:-:S04]  /*1290*/  ULEA.HI UR5, UR4, UR4, URZ, 0x1 ;  /* 0x0000000404057291 */ /* 0x000fc8000f8f083f */
[----:B------:R-:W-:-:S04]  /*12a0*/  ULOP3.LUT UR5, UR5, 0x7fffe, URZ, 0xc0, !UPT ;  /* 0x0007fffe05057892 */ /* 0x000fc8000f8ec03f */
[----:B------:R-:W-:-:S03]  /*12b0*/  UIADD3 UR5, UR4, -UR5, URZ ;  /* 0x8000000504057290 */ /* 0x000fc6000fffe03f */
[----:B------:R-:W-:Y:S01]  /*12c0*/  ULDC UR4, c[0x0][0x28c] ;  /* 0x0000a30000047ab9 */ /* 0x000fe20000000800 */
[----:B------:R-:W-:Y:S01]  /*12d0*/  ULEA UR5, UR5, UR6, 0xd ;  /* 0x0000000605057291 */ /* 0x000fe2000f8e683f */
[----:B------:R-:W-:-:S03]  /*12e0*/  ISETP.LT.AND P0, PT, RZ, UR4, PT ;  /* 0x00000004ff007c0c */ /* 0x000fc6000bf01270 */
[----:B------:R-:W-:-:S04]  /*12f0*/  UIADD3 UR5, UR5, 0x100, URZ ;  /* 0x0000010005057890 */ /* 0x000fc8000fffe03f */
[----:B------:R-:W-:-:S04]  /*1300*/  USHF.R.U32.HI UR5, URZ, 0x4, UR5 ;  /* 0x000000043f057899 */ /* 0x000fc80008011605 */
[----:B------:R-:W-:Y:S02]  /*1310*/  ULOP3.LUT UR41, UR5, 0x3fff, URZ, 0xc0, !UPT ;  /* 0x00003fff05297892 */ /* 0x000fe4000f8ec03f */
[----:B-1--45:R-:W-:Y:S10]  /*1320*/  @P0 BRA `(.L_x_17) ;  /* 0x0000000000400947 */ /* 0x032ff40003800000 */
[----:B------:R-:W-:Y:S01]  /*1330*/  MOV R0, 0x0 ;  /* 0x0000000000007802 */ /* 0x000fe20000000f00 */
[----:B------:R-:W-:Y:S01]  /*1340*/  ULDC.64 UR4, c[0x4][0x68] ;  /* 0x01001a0000047ab9 */ /* 0x000fe20000000a00 */
[----:B------:R-:W-:Y:S01]  /*1350*/  ULDC.64 UR6, c[0x4][0x8] ;  /* 0x0100020000067ab9 */ /* 0x000fe20000000a00 */
[----:B01----:R-:W-:Y:S01]  /*1360*/  IMAD.U32 R4, RZ, RZ, UR4 ;  /* 0x00000004ff047e24 */ /* 0x003fe2000f8e00ff */
[----:B------:R0:W1:Y:S01]  /*1370*/  LDC.64 R14, c[0x4][R0] ;  /* 0x01000000000e7b82 */ /* 0x0000620000000a00 */
[----:B------:R-:W-:Y:S01]  /*1380*/  IMAD.U32 R5, RZ, RZ, UR5 ;  /* 0x00000005ff057e24 */ /* 0x000fe2000f8e00ff */
[----:B------:R-:W-:Y:S01]  /*1390*/  ULDC.64 UR4, c[0x4][0x70] ;  /* 0x01001c0000047ab9 */ /* 0x000fe20000000a00 */
[----:B------:R-:W-:Y:S02]  /*13a0*/  IMAD.U32 R10, RZ, RZ, UR6 ;  /* 0x00000006ff0a7e24 */ /* 0x000fe4000f8e00ff */
[----:B------:R-:W-:Y:S02]  /*13b0*/  IMAD.U32 R6, RZ, RZ, UR4 ;  /* 0x00000004ff067e24 */ /* 0x000fe4000f8e00ff */
[----:B------:R-:W-:-:S02]  /*13c0*/  IMAD.U32 R7, RZ, RZ, UR5 ;  /* 0x00000005ff077e24 */ /* 0x000fc4000f8e00ff */
[----:B------:R-:W-:Y:S02]  /*13d0*/  IMAD.U32 R11, RZ, RZ, UR7 ;  /* 0x00000007ff0b7e24 */ /* 0x000fe4000f8e00ff */
[----:B------:R-:W-:Y:S02]  /*13e0*/  IMAD.MOV.U32 R8, RZ, RZ, 0x1e1 ;  /* 0x000001e1ff087424 */ /* 0x000fe400078e00ff */
[----:B------:R-:W-:Y:S02]  /*13f0*/  IMAD.MOV.U32 R12, RZ, RZ, 0x1 ;  /* 0x00000001ff0c7424 */ /* 0x000fe400078e00ff */
[----:B0-----:R-:W-:-:S07]  /*1400*/  IMAD.MOV.U32 R13, RZ, RZ, RZ ;  /* 0x000000ffff0d7224 */ /* 0x001fce00078e00ff */
[----:B------:R-:W-:-:S07]  /*1410*/  LEPC R20, `(.L_x_17) ;  /* 0x000000001014794e */ /* 0x000fce0000000000 */
[----:B-1---5:R-:W-:Y:S05]  /*1420*/  CALL.ABS.NOINC R14 ;  /* 0x000000000e007343 */ /* 0x022fea0003c00000 */
.L_x_17:
[----:B------:R-:W-:-:S13]  /*1430*/  ISETP.NE.AND P0, PT, R157, 0x3, PT ;  /* 0x000000039d00780c */ /* 0x000fda0003f05270 */
[----:B------:R-:W-:Y:S05]  /*1440*/  @!P0 BRA `(.L_x_18) ;  /* 0x0000000000048947 */ /* 0x000fea0003800000 */
[----:B------:R-:W-:Y:S01]  /*1450*/  BPT.TRAP 0x1 ;  /* 0x000000040000795c */ /* 0x000fe20000300000 */
.L_x_18:
[----:B------:R-:W2:Y:S01]  /*1460*/  S2UR UR5, SR_CgaCtaId ;  /* 0x00000000000579c3 */ /* 0x000ea20000008800 */
[----:B------:R-:W-:Y:S01]  /*1470*/  UMOV UR4, 0x400 ;  /* 0x0000040000047882 */ /* 0x000fe20000000000 */
[----:B------:R-:W-:Y:S02]  /*1480*/  IMAD.U32 R0, RZ, RZ, UR38 ;  /* 0x00000026ff007e24 */ /* 0x000fe4000f8e00ff */
[----:B------:R-:W-:-:S03]  /*1490*/  IMAD.U32 R3, RZ, RZ, UR39 ;  /* 0x00000027ff037e24 */ /* 0x000fc6000f8e00ff */
[----:B------:R-:W-:Y:S01]  /*14a0*/  SHF.L.U32 R0, R0, 0x1f, RZ ;  /* 0x0000001f00007819 */ /* 0x000fe200000006ff */
[----:B--2---:R-:W-:-:S06]  /*14b0*/  ULEA UR4, UR5, UR4, 0x18 ;  /* 0x0000000405047291 */ /* 0x004fcc000f8ec03f */
[----:B------:R-:W-:-:S04]  /*14c0*/  IMAD.U32 R6, RZ, RZ, UR4 ;  /* 0x00000004ff067e24 */ /* 0x000fc8000f8e00ff */
[----:B------:R-:W-:-:S04]  /*14d0*/  IMAD R3, R3, 0x8, R6 ;  /* 0x0000000803037824 */ /* 0x000fc800078e0206 */
[----:B------:R2:W3:Y:S01]  /*14e0*/  SYNCS.PHASECHK.TRANS64.TRYWAIT P1, [R3+URZ], R0 ;  /* 0x00000000030075a7 */ /* 0x0004e2000802017f */
[----:B------:R-:W-:Y:S05]  /*14f0*/  @!P0 BRA `(.L_x_19) ;  /* 0x0000000000048947 */ /* 0x000fea0003800000 */
[----:B------:R-:W-:Y:S01]  /*1500*/  BPT.TRAP 0x1 ;  /* 0x000000040000795c */ /* 0x000fe20000300000 */
.L_x_19:
[----:B---3--:R-:W-:Y:S05]  /*1510*/  @P1 BRA `(.L_x_20) ;  /* 0x0000000000081947 */ /* 0x008fea0003800000 */
[----:B------:R-:W3:Y:S02]  /*1520*/  SYNCS.PHASECHK.TRANS64.TRYWAIT P1, [R3+URZ], R0 ;  /* 0x00000000030075a7 */ /* 0x000ee4000802017f */
[----:B---3--:R-:W-:Y:S05]  /*1530*/  @!P1 BRA `(.L_x_21) ;  /* 0x000000a800389947 */ /* 0x008fea0003800000 */
.L_x_20:
[----:B------:R-:W-:-:S04]  /*1540*/  UISETP.LT.AND UP0, UPT, UR40, 0x1, UPT ;  /* 0x000000012800788c */ /* 0x000fc8000bf01270 */
[----:B------:R-:W-:-:S06]  /*1550*/  USEL UR4, UR40, 0x1, UP0 ;  /* 0x0000000128047887 */ /* 0x000fcc0008000000 */
[----:B--23--:R-:W-:Y:S01]  /*1560*/  IMAD.U32 R0, RZ, RZ, UR4 ;  /* 0x00000004ff007e24 */ /* 0x00cfe2000f8e00ff */
[----:B------:R-:W-:Y:S05]  /*1570*/  WARPSYNC.ALL ;  /* 0x0000000000007948 */ /* 0x000fea0003800000 */
[----:B------:R-:W-:-:S04]  /*1580*/  IADD3 R0, -R0, UR40, RZ ;  /* 0x0000002800007c10 */ /* 0x000fc8000fffe1ff */
[----:B------:R-:W-:Y:S02]  /*1590*/  ISETP.GE.AND P1, PT, R0, 0x1, PT ;  /* 0x000000010000780c */ /* 0x000fe40003f26270 */
[----:B------:R-:W-:Y:S01]  /*15a0*/  R2UR UR4, R6 ;  /* 0x00000000060472ca */ /* 0x000fe200000e0000 */
[----:B------:R-:W-:Y:S01]  /*15b0*/  WARPGROUP.ARRIVE ;  /* 0x00000000000079c5 */ /* 0x000fe20000000000 */
[----:B------:R-:W-:Y:S01]  /*15c0*/  UMOV UR9, 0x40000040 ;  /* 0x4000004000097882 */ /* 0x000fe20000000000 */
[----:B------:R-:W-:-:S10]  /*15d0*/  UMOV UR11, 0x40000040 ;  /* 0x40000040000b7882 */ /* 0x000fd40000000000 */
[----:B------:R-:W-:-:S04]  /*15e0*/  UIADD3 UR4, UR4, 0x28100, URZ ;  /* 0x0002810004047890 */ /* 0x000fc8000fffe03f */
[----:B------:R-:W-:-:S04]  /*15f0*/  USHF.R.U32.HI UR4, URZ, 0x4, UR4 ;  /* 0x000000043f047899 */ /* 0x000fc80008011604 */
[----:B------:R-:W-:Y:S02]  /*1600*/  ULOP3.LUT UR5, UR4, 0x3fff, URZ, 0xc0, !UPT ;  /* 0x00003fff04057892 */ /* 0x000fe4000f8ec03f */
[----:B------:R-:W-:Y:S02]  /*1610*/  ULOP3.LUT UR4, UR41, 0x10000, URZ, 0xfc, !UPT ;  /* 0x0001000029047892 */ /* 0x000fe4000f8efc3f */
[----:B------:R-:W-:Y:S02]  /*1620*/  ULOP3.LUT UR5, UR5, 0x10000, URZ, 0xfc, !UPT ;  /* 0x0001000005057892 */ /* 0x000fe4000f8efc3f */
[----:B------:R-:W-:Y:S02]  /*1630*/  ULEA UR6, UR39, UR4, 0xb ;  /* 0x0000000427067291 */ /* 0x000fe4000f8e583f */
[----:B------:R-:W-:-:S05]  /*1640*/  ULEA UR7, UR39, UR5, 0xc ;  /* 0x0000000527077291 */ /* 0x000fca000f8e603f */
[----:B------:R-:W-:Y:S02]  /*1650*/  UMOV UR8, UR6 ;  /* 0x0000000600087c82 */ /* 0x000fe40008000000 */
[----:B------:R-:W-:Y:S02]  /*1660*/  UMOV UR10, UR7 ;  /* 0x00000007000a7c82 */ /* 0x000fe40008000000 */
[----:B------:R-:W-:Y:S01]  /*1670*/  HGMMA.64x256x16.F32.BF16 R24, gdesc[UR8], RZ, !UPT, gsb0 ;  /* 0x03e00000081879f0 */ /* 0x000fe2000c0018ff */
[----:B------:R-:W-:Y:S02]  /*1680*/  UIADD3 UR8, UR6, 0x2, URZ ;  /* 0x0000000206087890 */ /* 0x000fe4000fffe03f */
[----:B------:R-:W-:Y:S01]  /*1690*/  UIADD3 UR10, UR7, 0x2, URZ ;  /* 0x00000002070a7890 */ /* 0x000fe2000fffe03f */
[----:B------:R-:W-:Y:S01]  /*16a0*/  UMOV UR9, 0x40000040 ;  /* 0x4000004000097882 */ /* 0x000fe20000000000 */
[----:B------:R-:W-:Y:S01]  /*16b0*/  UMOV UR11, 0x40000040 ;  /* 0x40000040000b7882 */ /* 0x000fe20000000000 */
[----:B------:R-:W-:-:S02]  /*16c0*/  WARPGROUP.DEPBAR.LE gsb0, 0x0 ;  /* 0x00008000000079c5 */ /* 0x000fc40000010000 */
[----:B------:R-:W-:-:S15]  /*16d0*/  WARPGROUP.ARRIVE ;  /* 0x00000000000079c5 */ /* 0x000fde0000000000 */
[----:B------:R-:W-:-:S05]  /*16e0*/  NOP ;  /* 0x0000000000007918 */ /* 0x000fca0000000000 */
[----:B------:R-:W-:Y:S01]  /*16f0*/  HGMMA.64x256x16.F32.BF16 R24, gdesc[UR8], R24, gsb0 ;  /* 0x03e00000081879f0 */ /* 0x000fe20008001818 */
[----:B------:R-:W-:Y:S02]  /*1700*/  UIADD3 UR8, UR6, 0x4, URZ ;  /* 0x0000000406087890 */ /* 0x000fe4000fffe03f */
[----:B------:R-:W-:Y:S01]  /*1710*/  UIADD3 UR10, UR7, 0x4, URZ ;  /* 0x00000004070a7890 */ /* 0x000fe2000fffe03f */
[----:B------:R-:W-:Y:S01]  /*1720*/  UMOV UR9, 0x40000040 ;  /* 0x4000004000097882 */ /* 0x000fe20000000000 */
[----:B------:R-:W-:Y:S01]  /*1730*/  UMOV UR11, 0x40000040 ;  /* 0x40000040000b7882 */ /* 0x000fe20000000000 */
[----:B------:R-:W-:Y:S02]  /*1740*/  WARPGROUP.DEPBAR.LE gsb0, 0x0 ;  /* 0x00008000000079c5 */ /* 0x000fe40000010000 */
        /* <DEDUP_REMOVED lines=42> */
[----:B------:R-:W-:Y:S03]  /*19f0*/  HGMMA.64x256x16.F32.BF16 R24, gdesc[UR8], R24, gsb0 ;  /* 0x03e00000081879f0 */ /* 0x000fe60008001818 */
[----:B------:R-:W-:Y:S02]  /*1a00*/  WARPGROUP.DEPBAR.LE gsb0, 0x0 ;  /* 0x00008000000079c5 */ /* 0x000fe40000010000 */
[----:B------:R-:W-:Y:S05]  /*1a10*/  @!P1 BRA `(.L_x_22) ;  /* 0x0000000400b09947 */ /* 0x000fea0003800000 */
[----:B------:R-:W-:Y:S02]  /*1a20*/  UIADD3 UR6, UR39, 0x1, URZ ;  /* 0x0000000127067890 */ /* 0x000fe4000fffe03f */
[----:B------:R-:W-:Y:S02]  /*1a30*/  IMAD.U32 R3, RZ, RZ, UR39 ;  /* 0x00000027ff037e24 */ /* 0x000fe4000f8e00ff */
[----:B------:R-:W-:-:S04]  /*1a40*/  UISETP.NE.AND UP0, UPT, UR6, 0x5, UPT ;  /* 0x000000050600788c */ /* 0x000fc8000bf05270 */
[----:B------:R-:W-:Y:S02]  /*1a50*/  USEL UR7, URZ, 0x1, UP0 ;  /* 0x000000013f077887 */ /* 0x000fe40008000000 */
[----:B------:R-:W-:Y:S02]  /*1a60*/  USEL UR6, UR6, URZ, UP0 ;  /* 0x0000003f06067287 */ /* 0x000fe40008000000 */
[----:B------:R-:W-:-:S06]  /*1a70*/  ULOP3.LUT UR7, UR38, UR7, URZ, 0x3c, !UPT ;  /* 0x0000000726077292 */ /* 0x000fcc000f8e3c3f */
[----:B------:R-:W-:-:S07]  /*1a80*/  IMAD.U32 R7, RZ, RZ, UR7 ;  /* 0x00000007ff077e24 */ /* 0x000fce000f8e00ff */
.L_x_29:
[----:B------:R-:W-:Y:S05]  /*1a90*/  @!P0 BRA `(.L_x_23) ;  /* 0x0000000000048947 */ /* 0x000fea0003800000 */
[----:B------:R-:W-:Y:S01]  /*1aa0*/  BPT.TRAP 0x1 ;  /* 0x000000040000795c */ /* 0x000fe20000300000 */
.L_x_23:
[----:B------:R-:W2:Y:S01]  /*1ab0*/  S2UR UR8, SR_CgaCtaId ;  /* 0x00000000000879c3 */ /* 0x000ea20000008800 */
[----:B------:R-:W-:Y:S01]  /*1ac0*/  UMOV UR7, 0x400 ;  /* 0x0000040000077882 */ /* 0x000fe20000000000 */
[----:B01----:R-:W-:Y:S01]  /*1ad0*/  IMAD.U32 R5, RZ, RZ, UR6 ;  /* 0x00000006ff057e24 */ /* 0x003fe2000f8e00ff */
[----:B------:R-:W-:Y:S01]  /*1ae0*/  SHF.L.U32 R4, R7, 0x1f, RZ ;  /* 0x0000001f07047819 */ /* 0x000fe200000006ff */
[----:B--2---:R-:W-:-:S06]  /*1af0*/  ULEA UR7, UR8, UR7, 0x18 ;  /* 0x0000000708077291 */ /* 0x004fcc000f8ec03f */
[----:B------:R-:W-:-:S04]  /*1b00*/  IMAD.U32 R6, RZ, RZ, UR7 ;  /* 0x00000007ff067e24 */ /* 0x000fc8000f8e00ff */
[----:B------:R-:W-:-:S04]  /*1b10*/  IMAD R5, R5, 0x8, R6 ;  /* 0x0000000805057824 */ /* 0x000fc800078e0206 */
[----:B------:R0:W1:Y:S01]  /*1b20*/  SYNCS.PHASECHK.TRANS64.TRYWAIT P1, [R5+URZ], R4 ;  /* 0x00000004050075a7 */ /* 0x000062000802017f */
[----:B------:R-:W-:Y:S05]  /*1b30*/  @!P0 BRA `(.L_x_24) ;  /* 0x0000000000048947 */ /* 0x000fea0003800000 */
[----:B------:R-:W-:Y:S01]  /*1b40*/  BPT.TRAP 0x1 ;  /* 0x000000040000795c */ /* 0x000fe20000300000 */
.L_x_24:
[----:B-1----:R-:W-:Y:S05]  /*1b50*/  @P1 BRA `(.L_x_25) ;  /* 0x0000000000081947 */ /* 0x002fea0003800000 */
[----:B------:R-:W1:Y:S02]  /*1b60*/  SYNCS.PHASECHK.TRANS64.TRYWAIT P1, [R5+URZ], R4 ;  /* 0x00000004050075a7 */ /* 0x000e64000802017f */
[----:B-1----:R-:W-:Y:S05]  /*1b70*/  @!P1 BRA `(.L_x_26) ;  /* 0x000000a000bc9947 */ /* 0x002fea0003800000 */
.L_x_25:
[----:B------:R-:W-:Y:S01]  /*1b80*/  ULEA UR7, UR6, UR4, 0xb ;  /* 0x0000000406077291 */ /* 0x000fe2000f8e583f */
[----:B------:R-:W-:Y:S01]  /*1b90*/  WARPGROUP.ARRIVE ;  /* 0x00000000000079c5 */ /* 0x000fe20000000000 */
[----:B------:R-:W-:Y:S01]  /*1ba0*/  ULEA UR12, UR6, UR5, 0xc ;  /* 0x00000005060c7291 */ /* 0x000fe2000f8e603f */
[----:B------:R-:W-:Y:S01]  /*1bb0*/  UMOV UR9, 0x40000040 ;  /* 0x4000004000097882 */ /* 0x000fe20000000000 */
[----:B------:R-:W-:-:S03]  /*1bc0*/  UMOV UR11, 0x40000040 ;  /* 0x40000040000b7882 */ /* 0x000fc60000000000 */
[----:B------:R-:W-:Y:S02]  /*1bd0*/  UMOV UR8, UR7 ;  /* 0x0000000700087c82 */ /* 0x000fe40008000000 */
[----:B------:R-:W-:Y:S02]  /*1be0*/  UMOV UR10, UR12 ;  /* 0x0000000c000a7c82 */ /* 0x000fe40008000000 */
[----:B------:R-:W-:Y:S01]  /*1bf0*/  HGMMA.64x256x16.F32.BF16 R24, gdesc[UR8], R24, gsb0 ;  /* 0x03e00000081879f0 */ /* 0x000fe20008001818 */
        /* <DEDUP_REMOVED lines=58> */
[----:B------:R-:W-:Y:S01]  /*1fa0*/  BPT.TRAP 0x1 ;  /* 0x000000040000795c */ /* 0x000fe20000300000 */
.L_x_27:
[----:B------:R-:W-:-:S13]  /*1fb0*/  ISETP.NE.AND P1, PT, R22, RZ, PT ;  /* 0x000000ff1600720c */ /* 0x000fda0003f25270 */
[----:B01----:R-:W-:-:S04]  /*1fc0*/  @P1 IMAD R4, R3, 0x8, R6 ;  /* 0x0000000803041824 */ /* 0x003fc800078e0206 */
[----:B------:R-:W-:-:S05]  /*1fd0*/  @P1 VIADD R5, R4, 0x28 ;  /* 0x0000002804051836 */ /* 0x000fca0000000000 */
[----:B------:R-:W-:-:S04]  /*1fe0*/  @P1 PRMT R5, R152, 0x654, R5 ;  /* 0x0000065498051816 */ /* 0x000fc80000000005 */
[----:B------:R0:W-:Y:S01]  /*1ff0*/  @P1 SYNCS.ARRIVE.TRANS64.RED.A1T0 RZ, [R5+URZ], RZ ;  /* 0x000000ff05ff19a7 */ /* 0x0001e2000810043f */
[----:B------:R-:W-:-:S13]  /*2000*/  ISETP.GT.U32.AND P1, PT, R19, 0x1, PT ;  /* 0x000000011300780c */ /* 0x000fda0003f24070 */
[----:B0-----:R-:W-:Y:S05]  /*2010*/  @P1 BRA `(.L_x_28) ;  /* 0x0000000000041947 */ /* 0x001fea0003800000 */
[----:B------:R-:W-:Y:S01]  /*2020*/  BPT.TRAP 0x1 ;  /* 0x000000040000795c */ /* 0x000fe20000300000 */
.L_x_28:
[----:B------:R-:W-:Y:S01]  /*2030*/  UIADD3 UR6, UR6, 0x1, URZ ;  /* 0x0000000106067890 */ /* 0x000fe2000fffe03f */
[C---:B------:R-:W-:Y:S01]  /*2040*/  ISETP.GT.AND P2, PT, R0.reuse, 0x1, PT ;  /* 0x000000010000780c */ /* 0x040fe20003f44270 */
[----:B------:R-:W-:Y:S02]  /*2050*/  VIADD R3, R3, 0x1 ;  /* 0x0000000103037836 */ /* 0x000fe40000000000 */
[----:B------:R-:W-:Y:S01]  /*2060*/  UISETP.NE.AND UP0, UPT, UR6, 0x5, UPT ;  /* 0x000000050600788c */ /* 0x000fe2000bf05270 */
[----:B------:R-:W-:Y:S02]  /*2070*/  VIADD R0, R0, 0xffffffff ;  /* 0xffffffff00007836 */ /* 0x000fe40000000000 */
[C---:B------:R-:W-:Y:S01]  /*2080*/  ISETP.NE.AND P1, PT, R3.reuse, 0x5, PT ;  /* 0x000000050300780c */ /* 0x040fe20003f25270 */
[----:B------:R-:W-:Y:S02]  /*2090*/  USEL UR7, URZ, 0x1, UP0 ;  /* 0x000000013f077887 */ /* 0x000fe40008000000 */
[----:B------:R-:W-:Y:S01]  /*20a0*/  USEL UR6, UR6, URZ, UP0 ;  /* 0x0000003f06067287 */ /* 0x000fe20008000000 */
[----:B------:R-:W-:-:S03]  /*20b0*/  SEL R3, R3, RZ, P1 ;  /* 0x000000ff03037207 */ /* 0x000fc60000800000 */
[----:B------:R-:W-:Y:S01]  /*20c0*/  LOP3.LUT R7, R7, UR7, RZ, 0x3c, !PT ;  /* 0x0000000707077c12 */ /* 0x000fe2000f8e3cff */
[----:B------:R-:W-:Y:S07]  /*20d0*/  @P2 BRA `(.L_x_29) ;  /* 0xfffffff8006c2947 */ /* 0x000fee000383ffff */
.L_x_22:
[----:B------:R-:W2:Y:S02]  /*20e0*/  LDC R0, c[0x0][0x28c] ;  /* 0x0000a300ff007b82 */ /* 0x000ea40000000800 */
[----:B--2---:R-:W-:-:S13]  /*20f0*/  ISETP.GE.AND P1, PT, R0, 0x1, PT ;  /* 0x000000010000780c */ /* 0x004fda0003f26270 */
[----:B------:R-:W-:Y:S05]  /*2100*/  @!P1 BRA `(.L_x_30) ;  /* 0x0000000000509947 */ /* 0x000fea0003800000 */
[----:B------:R-:W-:Y:S05]  /*2110*/  @!P0 BRA `(.L_x_31) ;  /* 0x0000000000048947 */ /* 0x000fea0003800000 */
[----:B------:R-:W-:Y:S01]  /*2120*/  BPT.TRAP 0x1 ;  /* 0x000000040000795c */ /* 0x000fe20000300000 */
.L_x_31:
[----:B------:R-:W-:Y:S01]  /*2130*/  ISETP.NE.AND P0, PT, R22, RZ, PT ;  /* 0x000000ff1600720c */ /* 0x000fe20003f05270 */
[----:B------:R-:W-:Y:S01]  /*2140*/  BSSY B0, `(.L_x_32) ;  /* 0x000000e000007945 */ /* 0x000fe20003800000 */
[----:B------:R-:W-:-:S11]  /*2150*/  ISETP.GT.U32.AND P1, PT, R19, 0x1, PT ;  /* 0x000000011300780c */ /* 0x000fd60003f24070 */
[----:B------:R-:W-:Y:S05]  /*2160*/  @!P0 BRA `(.L_x_33) ;  /* 0x00000000002c8947 */ /* 0x000fea0003800000 */
[----:B------:R-:W-:-:S04]  /*2170*/  UISETP.LT.AND UP0, UPT, UR40, 0x1, UPT ;  /* 0x000000012800788c */ /* 0x000fc8000bf01270 */
[----:B------:R-:W-:-:S04]  /*2180*/  USEL UR6, UR40, 0x1, UP0 ;  /* 0x0000000128067887 */ /* 0x000fc80008000000 */
[----:B------:R-:W-:-:S04]  /*2190*/  UIADD3 UR6, UR39, UR40, -UR6 ;  /* 0x0000002827067290 */ /* 0x000fc8000fffe806 */
[----:B------:R-:W-:-:S04]  /*21a0*/  UIMAD.WIDE.U32 UR4, UR6, -0x33333333, URZ ;  /* 0xcccccccd060478a5 */ /* 0x000fc8000f8e003f */
[----:B------:R-:W-:-:S04]  /*21b0*/  USHF.R.U32.HI UR4, URZ, 0x2, UR5 ;  /* 0x000000023f047899 */ /* 0x000fc80008011605 */
[----:B------:R-:W-:-:S06]  /*21c0*/  UIMAD UR6, UR4, -0x5, UR6 ;  /* 0xfffffffb040678a4 */ /* 0x000fcc000f8e0206 */
[----:B------:R-:W-:-:S04]  /*21d0*/  IMAD.U32 R3, RZ, RZ, UR6 ;  /* 0x00000006ff037e24 */ /* 0x000fc8000f8e00ff */
[----:B------:R-:W-:-:S04]  /*21e0*/  IMAD R0, R3, 0x8, R6 ;  /* 0x0000000803007824 */ /* 0x000fc800078e0206 */
[----:B------:R-:W-:-:S05]  /*21f0*/  VIADD R3, R0, 0x28 ;  /* 0x0000002800037836 */ /* 0x000fca0000000000 */
[----:B------:R-:W-:-:S04]  /*2200*/  PRMT R3, R152, 0x654, R3 ;  /* 0x0000065498037816 */ /* 0x000fc80000000003 */
[----:B------:R2:W-:Y:S03]  /*2210*/  SYNCS.ARRIVE.TRANS64.RED.A1T0 RZ, [R3+URZ], RZ ;  /* 0x000000ff03ff79a7 */ /* 0x0005e6000810043f */
.L_x_33:
[----:B------:R-:W-:Y:S05]  /*2220*/  BSYNC B0 ;  /* 0x0000000000007941 */ /* 0x000fea0003800000 */
.L_x_32:
[----:B------:R-:W-:Y:S05]  /*2230*/  @P1 BRA `(.L_x_30) ;  /* 0x0000000000041947 */ /* 0x000fea0003800000 */
[----:B------:R-:W-:Y:S01]  /*2240*/  BPT.TRAP 0x1 ;  /* 0x000000040000795c */ /* 0x000fe20000300000 */
.L_x_30:
[----:B------:R-:W3:Y:S01]  /*2250*/  LDC R6, c[0x0][0x288] ;  /* 0x0000a200ff067b82 */ /* 0x000ee20000000800 */
[--C-:B------:R-:W-:Y:S01]  /*2260*/  SHF.R.U32.HI R0, RZ, 0x2, R18.reuse ;  /* 0x00000002ff007819 */ /* 0x100fe20000011612 */
[----:B------:R-:W-:Y:S01]  /*2270*/  UIADD3 UR39, UR40, UR39, URZ ;  /* 0x0000002728277290 */ /* 0x000fe2000fffe03f */
[----:B01----:R-:W-:Y:S01]  /*2280*/  SHF.R.U32.HI R5, RZ, 0x7, R18 ;  /* 0x00000007ff057819 */ /* 0x003fe20000011612 */
[----:B------:R-:W-:Y:S01]  /*2290*/  ULDC UR7, c[0x0][0x284] ;  /* 0x0000a10000077ab9 */ /* 0x000fe20000000800 */
[----:B------:R-:W-:Y:S01]  /*22a0*/  LOP3.LUT R4, R18, 0x60, RZ, 0xc0, !PT ;  /* 0x0000006012047812 */ /* 0x000fe200078ec0ff */
[----:B------:R-:W-:Y:S01]  /*22b0*/  UISETP.GT.U32.AND UP0, UPT, UR39, 0x4, UPT ;  /* 0x000000042700788c */ /* 0x000fe2000bf04070 */
[----:B--2---:R-:W-:Y:S01]  /*22c0*/  LOP3.LUT R3, R0, 0x7, RZ, 0xc0, !PT ;  /* 0x0000000700037812 */ /* 0x004fe200078ec0ff */
[----:B------:R-:W-:Y:S01]  /*22d0*/  UISETP.GE.U32.AND UP1, UPT, UR40, 0x5, UPT ;  /* 0x000000052800788c */ /* 0x000fe2000bf26070 */
[----:B------:R-:W-:Y:S01]  /*22e0*/  LOP3.LUT R0, R5, 0x1, RZ, 0xc0, !PT ;  /* 0x0000000105007812 */ /* 0x000fe200078ec0ff */
[----:B------:R-:W-:Y:S01]  /*22f0*/  UISETP.LT.U32.AND UP0, UPT, UR40, 0x5, UP0 ;  /* 0x000000052800788c */ /* 0x000fe20008701070 */
[----:B------:R-:W-:Y:S01]  /*2300*/  SHF.R.U32.HI R10, RZ, 0x1, R4 ;  /* 0x00000001ff0a7819 */ /* 0x000fe20000011604 */
[----:B------:R-:W-:Y:S01]  /*2310*/  IMAD.SHL.U32 R4, R18, 0x2, RZ ;  /* 0x0000000212047824 */ /* 0x000fe200078e00ff */
[----:B------:R-:W-:Y:S01]  /*2320*/  SHF.R.S32.HI R21, RZ, 0x1f, R23 ;  /* 0x0000001fff157819 */ /* 0x000fe20000011417 */
[----:B------:R-:W-:Y:S01]  /*2330*/  IMAD.SHL.U32 R8, R0, 0x40, RZ ;  /* 0x0000004000087824 */ /* 0x000fe200078e00ff */
[--C-:B------:R-:W-:Y:S01]  /*2340*/  IADD3 R5, RZ, -R10, -R3.reuse ;  /* 0x8000000aff057210 */ /* 0x100fe20007ffe803 */
[----:B------:R-:W-:Y:S01]  /*2350*/  ULDC.64 UR8, c[0x0][0x5d0] ;  /* 0x0001740000087ab9 */ /* 0x000fe20000000a00 */
[----:B------:R-:W-:Y:S01]  /*2360*/  LOP3.LUT R4, R4, 0x6, RZ, 0xc0, !PT ;  /* 0x0000000604047812 */ /* 0x000fe200078ec0ff */
[----:B------:R-:W-:Y:S01]  /*2370*/  UIMAD.WIDE.U32 UR4, UR39, -0x33333333, URZ ;  /* 0xcccccccd270478a5 */ /* 0x000fe2000f8e003f */
[----:B------:R-:W-:Y:S01]  /*2380*/  LOP3.LUT R3, R8, 0x40, R3, 0xe2, !PT ;  /* 0x0000004008037812 */ /* 0x000fe200078ee203 */
[----:B------:R-:W-:Y:S01]  /*2390*/  IMAD R11, R0, -0x40, R5 ;  /* 0xffffffc0000b7824 */ /* 0x000fe200078e0205 */
[----:B------:R-:W-:Y:S01]  /*23a0*/  LOP3.LUT R0, R18, 0x3, RZ, 0xc0, !PT ;  /* 0x0000000312007812 */ /* 0x000fe200078ec0ff */
[----:B------:R-:W-:Y:S01]  /*23b0*/  USEL UR6, URZ, 0x1, !UP0 ;  /* 0x000000013f067887 */ /* 0x000fe2000c000000 */
[----:B------:R-:W-:Y:S01]  /*23c0*/  PRMT R8, R4, 0x6540, R153 ;  /* 0x0000654004087816 */ /* 0x000fe20000000099 */
[----:B------:R-:W-:Y:S01]  /*23d0*/  IMAD.SHL.U32 R153, R153, 0x100, RZ ;  /* 0x0000010099997824 */ /* 0x000fe200078e00ff */
[----:B------:R-:W-:Y:S01]  /*23e0*/  USHF.R.U32.HI UR4, URZ, 0x2, UR5 ;  /* 0x000000023f047899 */ /* 0x000fe20008011605 */
[----:B---3--:R-:W-:Y:S01]  /*23f0*/  IMAD R12, R0, -0x2, R6 ;  /* 0xfffffffe000c7824 */ /* 0x008fe200078e0206 */
[----:B------:R-:W-:Y:S01]  /*2400*/  SHF.R.S32.HI R9, RZ, 0x1f, R8 ;  /* 0x0000001fff097819 */ /* 0x000fe20000011408 */
[C---:B------:R-:W-:Y:S01]  /*2410*/  IMAD.SHL.U32 R0, R154.reuse, 0x80, RZ ;  /* 0x000000809a007824 */ /* 0x040fe200078e00ff */
[----:B------:R-:W-:Y:S01]  /*2420*/  ISETP.GE.AND P0, PT, R153, R6, PT ;  /* 0x000000069900720c */ /* 0x000fe20003f06270 */
[----:B------:R-:W-:Y:S01]  /*2430*/  IMAD R4, R21, UR8, RZ ;  /* 0x0000000815047c24 */ /* 0x000fe2000f8e02ff */
[----:B------:R-:W-:Y:S01]  /*2440*/  ULOP3.LUT UR38, UR38, UR6, URZ, 0x3c, !UPT ;  /* 0x0000000626267292 */ /* 0x000fe2000f8e3c3f */
[----:B------:R-:W-:Y:S01]  /*2450*/  IMAD.WIDE R6, R154, 0x80, RZ ;  /* 0x000000809a067825 */ /* 0x000fe200078e02ff */
[C---:B------:R-:W-:Y:S01]  /*2460*/  ISETP.GE.OR P0, PT, R0.reuse, UR7, P0 ;  /* 0x0000000700007c0c */ /* 0x040fe20008706670 */
[----:B------:R-:W-:Y:S01]  /*2470*/  UIMAD UR39, UR4, -0x5, UR39 ;  /* 0xfffffffb042778a4 */ /* 0x000fe2000f8e0227 */
[----:B------:R-:W-:Y:S01]  /*2480*/  IADD3 R0, -R0, UR7, R11 ;  /* 0x0000000700007c10 */ /* 0x000fe2000fffe10b */
[C---:B------:R-:W-:Y:S01]  /*2490*/  IMAD R13, R23.reuse, UR9, R4 ;  /* 0x00000009170d7c24 */ /* 0x040fe2000f8e0204 */
[----:B------:R-:W-:Y:S01]  /*24a0*/  @UP1 ULOP3.LUT UR38, UR38, 0x1, UR4, 0x78, !UPT ;  /* 0x0000000126261892 */ /* 0x000fe2000f8e7804 */
[----:B------:R-:W-:Y:S01]  /*24b0*/  IMAD.WIDE.U32 R4, R23, UR8, R8 ;  /* 0x0000000817047c25 */ /* 0x000fe2000f8e0008 */
[----:B------:R-:W-:-:S03]  /*24c0*/  LOP3.LUT R169, R6, R3, R10, 0xfe, !PT ;  /* 0x0000000306a97212 */ /* 0x000fc600078efe0a */
[----:B------:R-:W-:Y:S02]  /*24d0*/  IMAD.IADD R5, R5, 0x1, R13 ;  /* 0x0000000105057824 */ /* 0x000fe400078e020d */
[----:B------:R-:W-:Y:S02]  /*24e0*/  IMAD.IADD R3, R12, 0x1, -R153 ;  /* 0x000000010c037824 */ /* 0x000fe400078e0a99 */
[----:B------:R-:W-:Y:S01]  /*24f0*/  IMAD.MOV.U32 R154, RZ, RZ, -0x1 ;  /* 0xffffffffff9a7424 */ /* 0x000fe200078e00ff */
[----:B------:R-:W-:Y:S06]  /*2500*/  @P0 BRA `(.L_x_34) ;  /* 0x0000007800dc0947 */ /* 0x000fec0003800000 */
[----:B------:R-:W0:Y:S01]  /*2510*/  LDC.64 R10, c[0x0][0x5c8] ;  /* 0x00017200ff0a7b82 */ /* 0x000e220000000a00 */
[----:B-----5:R-:W-:Y:S01]  /*2520*/  FSETP.NEU.AND P0, PT, R156, RZ, PT ;  /* 0x000000ff9c00720b */ /* 0x020fe20003f0d000 */
[----:B------:R-:W-:Y:S01]  /*2530*/  BSSY B0, `(.L_x_34) ;  /* 0x00007b4000007945 */ /* 0x000fe20003800000 */
[----:B------:R-:W-:-:S04]  /*2540*/  ISETP.GT.AND P2, PT, R3, RZ, PT ;  /* 0x000000ff0300720c */ /* 0x000fc80003f44270 */
[----:B------:R-:W-:Y:S01]  /*2550*/  ISETP.GT.AND P1, PT, R0, RZ, P2 ;  /* 0x000000ff0000720c */ /* 0x000fe20001724270 */
[-C--:B0-----:R-:W-:Y:S02]  /*2560*/  IMAD R12, R7, R10.reuse, RZ ;  /* 0x0000000a070c7224 */ /* 0x081fe400078e02ff */
[----:B------:R-:W-:-:S04]  /*2570*/  IMAD.WIDE.U32 R160, R169, R10, R4 ;  /* 0x0000000aa9a07225 */ /* 0x000fc800078e0004 */
[----:B------:R-:W-:-:S04]  /*2580*/  IMAD R5, R169, R11, R12 ;  /* 0x0000000ba9057224 */ /* 0x000fc800078e020c */
[----:B------:R-:W-:Y:S01]  /*2590*/  IMAD.IADD R153, R161, 0x1, R5 ;  /* 0x00000001a1997824 */ /* 0x000fe200078e0205 */
[----:B------:R-:W-:Y:S06]  /*25a0*/  @!P0 BRA `(.L_x_35) ;  /* 0x0000005400988947 */ /* 0x000fec0003800000 */
[----:B------:R-:W0:Y:S01]  /*25b0*/  LDC.64 R14, c[0x0][0x5b8] ;  /* 0x00016e00ff0e7b82 */ /* 0x000e220000000a00 */
[----:B------:R-:W-:-:S07]  /*25c0*/  ULDC.64 UR4, c[0x0][0x5c0] ;  /* 0x0001700000047ab9 */ /* 0x000fce0000000a00 */
[----:B------:R-:W1:Y:S08]  /*25d0*/  LDC.64 R166, c[0x0][0x5b0] ;  /* 0x00016c00ffa67b82 */ /* 0x000e700000000a00 */
[----:B------:R-:W2:Y:S01]  /*25e0*/  LDC.64 R12, c[0x0][0x5a8] ;  /* 0x00016a00ff0c7b82 */ /* 0x000ea20000000a00 */
[-C--:B0-----:R-:W-:Y:S02]  /*25f0*/  IMAD R4, R21, R14.reuse, RZ ;  /* 0x0000000e15047224 */ /* 0x081fe400078e02ff */
[----:B------:R-:W-:-:S04]  /*2600*/  IMAD.WIDE.U32 R162, R23, R14, R8 ;  /* 0x0000000e17a27225 */ /* 0x000fc800078e0008 */
[----:B------:R-:W-:Y:S02]  /*2610*/  IMAD R161, R23, R15, R4 ;  /* 0x0000000f17a17224 */ /* 0x000fe400078e0204 */
[-C--:B-1----:R-:W-:Y:S02]  /*2620*/  IMAD R6, R7, R166.reuse, RZ ;  /* 0x000000a607067224 */ /* 0x082fe400078e02ff */
[----:B------:R-:W-:Y:S02]  /*2630*/  IMAD.IADD R21, R163, 0x1, R161 ;  /* 0x00000001a3157824 */ /* 0x000fe400078e02a1 */
[----:B------:R-:W-:Y:S02]  /*2640*/  IMAD.MOV.U32 R20, RZ, RZ, R162 ;  /* 0x000000ffff147224 */ /* 0x000fe400078e00a2 */
[C---:B------:R-:W-:Y:S02]  /*2650*/  IMAD R165, R169.reuse, R167, R6 ;  /* 0x000000a7a9a57224 */ /* 0x040fe400078e0206 */
[----:B------:R-:W-:-:S04]  /*2660*/  IMAD.WIDE.U32 R4, R169, R166, R20 ;  /* 0x000000a6a9047225 */ /* 0x000fc800078e0014 */
[----:B------:R-:W-:Y:S01]  /*2670*/  IMAD.IADD R5, R5, 0x1, R165 ;  /* 0x0000000105057824 */ /* 0x000fe200078e02a5 */
[----:B--2---:R-:W-:-:S04]  /*2680*/  LEA R6, P0, R4, R12, 0x1 ;  /* 0x0000000c04067211 */ /* 0x004fc800078008ff */
[----:B------:R-:W-:-:S05]  /*2690*/  LEA.HI.X R7, R4, R13, R5, 0x1, P0 ;  /* 0x0000000d04077211 */ /* 0x000fca00000f0c05 */
[----:B------:R0:W2:Y:S01]  /*26a0*/  @P1 LDG.E.LTC128B.U16 R15, desc[UR36][R6.64] ;  /* 0x00000024060f1981 */ /* 0x0000a2000c1e1520 */
[----:B------:R-:W-:Y:S01]  /*26b0*/  LEA R4, P0, R160, UR4, 0x1 ;  /* 0x00000004a0047c11 */ /* 0x000fe2000f8008ff */
[----:B------:R-:W-:Y:S01]  /*26c0*/  IMAD.WIDE.U32 R158, R169, R166, R8 ;  /* 0x000000a6a99e7225 */ /* 0x000fe200078e0008 */
[----:B------:R-:W-:Y:S03]  /*26d0*/  BSSY B1, `(.L_x_36) ;  /* 0x0000012000017945 */ /* 0x000fe60003800000 */
[----:B------:R-:W-:Y:S02]  /*26e0*/  IMAD.IADD R159, R165, 0x1, R159 ;  /* 0x00000001a59f7824 */ /* 0x000fe400078e029f */
[----:B------:R-:W-:-:S04]  /*26f0*/  IMAD.WIDE.U32 R158, R23, R14, R158 ;  /* 0x0000000e179e7225 */ /* 0x000fc800078e009e */
[----:B0-----:R-:W-:Y:S01]  /*2700*/  IMAD.IADD R7, R161, 0x1, R159 ;  /* 0x00000001a1077824 */ /* 0x001fe200078e029f */
[----:B------:R-:W-:Y:S02]  /*2710*/  LEA R6, P4, R158, R12, 0x1 ;  /* 0x0000000c9e067211 */ /* 0x000fe400078808ff */
[----:B------:R-:W-:Y:S02]  /*2720*/  SHF.L.U64.HI R159, R166, 0x3, R167 ;  /* 0x00000003a69f7819 */ /* 0x000fe400000102a7 */
[----:B------:R-:W-:Y:S01]  /*2730*/  LEA.HI.X R7, R158, R13, R7, 0x1, P4 ;  /* 0x0000000d9e077211 */ /* 0x000fe200020f0c07 */
[----:B------:R-:W-:Y:S02]  /*2740*/  IMAD.SHL.U32 R158, R166, 0x8, RZ ;  /* 0x00000008a69e7824 */ /* 0x000fe400078e00ff */
[----:B--2---:R-:W-:-:S04]  /*2750*/  IMAD.U32 R5, R15, 0x10000, RZ ;  /* 0x000100000f057824 */ /* 0x004fc800078e00ff */
[----:B------:R-:W-:-:S04]  /*2760*/  FMUL R5, R5, R156 ;  /* 0x0000009c05057220 */ /* 0x000fc80000400000 */
[----:B------:R-:W-:Y:S01]  /*2770*/  FFMA R24, R24, R155, R5 ;  /* 0x0000009b18187223 */ /* 0x000fe20000000005 */
[----:B------:R-:W-:Y:S02]  /*2780*/  LEA.HI.X R5, R160, UR5, R153, 0x1, P0 ;  /* 0x00000005a0057c11 */ /* 0x000fe400080f0c99 */
[----:B------:R-:W-:Y:S02]  /*2790*/  ISETP.GT.AND P0, PT, R3, 0x1, PT ;  /* 0x000000010300780c */ /* 0x000fe40003f04270 */
[----:B------:R-:W-:Y:S02]  /*27a0*/  F2FP.BF16.F32.PACK_AB R24, RZ, R24 ;  /* 0x00000018ff18723e */ /* 0x000fe400000010ff */
[----:B------:R-:W-:-:S03]  /*27b0*/  ISETP.GT.AND P3, PT, R0, RZ, P0 ;  /* 0x000000ff0000720c */ /* 0x000fc60000764270 */
[----:B------:R0:W-:Y:S10]  /*27c0*/  @P1 STG.E.U16 desc[UR36][R4.64], R24 ;  /* 0x0000001804001986 */ /* 0x0001f4000c101524 */
[----:B------:R-:W-:Y:S05]  /*27d0*/  @!P3 BRA `(.L_x_37) ;  /* 0x000000000004b947 */ /* 0x000fea0003800000 */
[----:B------:R1:W5:Y:S02]  /*27e0*/  LDG.E.LTC128B.U16 R15, desc[UR36][R6.64+0x2] ;  /* 0x00000224060f7981 */ /* 0x000364000c1e1520 */
.L_x_37:
[----:B------:R-:W-:Y:S05]  /*27f0*/  BSYNC B1 ;  /* 0x0000000000017941 */ /* 0x000fea0003800000 */
.L_x_36:
[----:B-----5:R-:W-:Y:S01]  /*2800*/  IMAD.U32 R153, R15, 0x10000, RZ ;  /* 0x000100000f997824 */ /* 0x020fe200078e00ff */
[----:B------:R-:W-:Y:S01]  /*2810*/  ISETP.GT.AND P2, PT, R0, 0x8, P2 ;  /* 0x000000080000780c */ /* 0x000fe20001744270 */
[----:B------:R-:W-:Y:S01]  /*2820*/  IMAD.WIDE.U32 R158, R169, R166, R158 ;  /* 0x000000a6a99e7225 */ /* 0x000fe200078e009e */
[----:B0-----:R-:W-:-:S03]  /*2830*/  PRMT R24, R15, 0x7610, R24 ;  /* 0x000076100f187816 */ /* 0x001fc60000000018 */
[----:B------:R-:W-:Y:S01]  /*2840*/  FMUL R20, R153, R156 ;  /* 0x0000009c99147220 */ /* 0x000fe20000400000 */
[----:B------:R-:W-:Y:S01]  /*2850*/  IMAD.IADD R165, R165, 0x1, R159 ;  /* 0x00000001a5a57824 */ /* 0x000fe200078e029f */
[----:B------:R-:W-:Y:S02]  /*2860*/  IADD3 R162, P1, R162, R158, RZ ;  /* 0x0000009ea2a27210 */ /* 0x000fe40007f3e0ff */
[----:B------:R-:W-:-:S03]  /*2870*/  FFMA R25, R25, R155, R20 ;  /* 0x0000009b19197223 */ /* 0x000fc60000000014 */
[----:B------:R-:W-:Y:S02]  /*2880*/  IMAD.X R21, R165, 0x1, R21, P1 ;  /* 0x00000001a5157824 */ /* 0x000fe400008e0615 */
[----:B------:R-:W-:Y:S02]  /*2890*/  F2FP.BF16.F32.PACK_AB R25, RZ, R25 ;  /* 0x00000019ff19723e */ /* 0x000fe400000010ff */
[C---:B------:R-:W-:Y:S02]  /*28a0*/  LEA R20, P1, R162.reuse, R12, 0x1 ;  /* 0x0000000ca2147211 */ /* 0x040fe400078208ff */
[----:B------:R-:W-:Y:S02]  /*28b0*/  PRMT R153, R25, 0x7610, R153 ;  /* 0x0000761019997816 */ /* 0x000fe40000000099 */
[----:B------:R-:W-:-:S03]  /*28c0*/  LEA.HI.X R21, R162, R13, R21, 0x1, P1 ;  /* 0x0000000da2157211 */ /* 0x000fc600008f0c15 */
[----:B------:R0:W-:Y:S04]  /*28d0*/  @P3 STG.E.U16 desc[UR36][R4.64+0x2], R153 ;  /* 0x0000029904003986 */ /* 0x0001e8000c101524 */
[----:B------:R-:W2:Y:S01]  /*28e0*/  @P2 LDG.E.LTC128B.U16 R24, desc[UR36][R20.64] ;  /* 0x0000002414182981 */ /* 0x000ea2000c1e1520 */
[----:B------:R-:W-:Y:S01]  /*28f0*/  IADD3 R8, P1, R8, R158, RZ ;  /* 0x0000009e08087210 */ /* 0x000fe20007f3e0ff */
[----:B------:R-:W-:Y:S01]  /*2900*/  BSSY B1, `(.L_x_38) ;  /* 0x0000011000017945 */ /* 0x000fe20003800000 */
[----:B------:R-:W-:Y:S02]  /*2910*/  SHF.L.U64.HI R11, R10, 0x4, R11 ;  /* 0x000000040a0b7819 */ /* 0x000fe4000001020b */
[----:B------:R-:W-:Y:S01]  /*2920*/  ISETP.GT.AND P0, PT, R0, 0x8, P0 ;  /* 0x000000080000780c */ /* 0x000fe20000704270 */
[----:B------:R-:W-:Y:S01]  /*2930*/  IMAD.X R9, R9, 0x1, R165, P1 ;  /* 0x0000000109097824 */ /* 0x000fe200008e06a5 */
[----:B------:R-:W-:-:S05]  /*2940*/  LEA R10, P1, R10, R4, 0x4 ;  /* 0x000000040a0a7211 */ /* 0x000fca00078220ff */
[----:B------:R-:W-:Y:S02]  /*2950*/  IMAD.X R11, R11, 0x1, R5, P1 ;  /* 0x000000010b0b7824 */ /* 0x000fe400008e0605 */
[----:B--2---:R-:W-:-:S04]  /*2960*/  IMAD.U32 R15, R24, 0x10000, RZ ;  /* 0x00010000180f7824 */ /* 0x004fc800078e00ff */
[----:B------:R-:W-:Y:S01]  /*2970*/  FMUL R25, R15, R156 ;  /* 0x0000009c0f197220 */ /* 0x000fe20000400000 */
[----:B------:R-:W-:-:S04]  /*2980*/  IMAD.WIDE.U32 R14, R23, R14, R8 ;  /* 0x0000000e170e7225 */ /* 0x000fc800078e0008 */
[----:B------:R-:W-:Y:S01]  /*2990*/  FFMA R25, R26, R155, R25 ;  /* 0x0000009b1a197223 */ /* 0x000fe20000000019 */
[----:B------:R-:W-:Y:S01]  /*29a0*/  IMAD.IADD R9, R161, 0x1, R15 ;  /* 0x00000001a1097824 */ /* 0x000fe200078e020f */
[----:B------:R-:W-:-:S03]  /*29b0*/  LEA R8, P3, R14, R12, 0x1 ;  /* 0x0000000c0e087211 */ /* 0x000fc600078608ff */
[----:B------:R-:W-:Y:S02]  /*29c0*/  F2FP.BF16.F32.PACK_AB R25, RZ, R25 ;  /* 0x00000019ff19723e */ /* 0x000fe400000010ff */
[----:B------:R-:W-:-:S03]  /*29d0*/  LEA.HI.X R9, R14, R13, R9, 0x1, P3 ;  /* 0x0000000d0e097211 */ /* 0x000fc600018f0c09 */
[----:B------:R0:W-:Y:S01]  /*29e0*/  @P2 STG.E.U16 desc[UR36][R10.64], R25 ;  /* 0x000000190a002986 */ /* 0x0001e2000c101524 */
[----:B------:R-:W-:Y:S05]  /*29f0*/  @!P0 BRA `(.L_x_39) ;  /* 0x0000000000048947 */ /* 0x000fea0003800000 */
[----:B------:R2:W5:Y:S02]  /*2a00*/  LDG.E.LTC128B.U16 R24, desc[UR36][R8.64+0x2] ;  /* 0x0000022408187981 */ /* 0x000564000c1e1520 */
.L_x_39:
[----:B------:R-:W-:Y:S05]  /*2a10*/  BSYNC B1 ;  /* 0x0000000000017941 */ /* 0x000fea0003800000 */
.L_x_38:
[----:B-----5:R-:W-:Y:S01]  /*2a20*/  IMAD.U32 R13, R24, 0x10000, RZ ;  /* 0x00010000180d7824 */ /* 0x020fe200078e00ff */
[----:B------:R-:W-:Y:S01]  /*2a30*/  ISETP.GT.AND P1, PT, R3, 0x8, PT ;  /* 0x000000080300780c */ /* 0x000fe20003f24270 */
[----:B------:R-:W-:Y:S02]  /*2a40*/  BSSY B1, `(.L_x_40) ;  /* 0x0000008000017945 */ /* 0x000fe40003800000 */
[----:B------:R-:W-:Y:S01]  /*2a50*/  FMUL R12, R13, R156 ;  /* 0x0000009c0d0c7220 */ /* 0x000fe20000400000 */
[----:B------:R-:W-:-:S03]  /*2a60*/  ISETP.GT.AND P2, PT, R0, RZ, P1 ;  /* 0x000000ff0000720c */ /* 0x000fc60000f44270 */
[----:B------:R-:W-:-:S05]  /*2a70*/  FFMA R12, R27, R155, R12 ;  /* 0x0000009b1b0c7223 */ /* 0x000fca000000000c */
[----:B------:R-:W-:-:S05]  /*2a80*/  F2FP.BF16.F32.PACK_AB R12, RZ, R12 ;  /* 0x0000000cff0c723e */ /* 0x000fca00000010ff */
[----:B------:R3:W-:Y:S01]  /*2a90*/  @P0 STG.E.U16 desc[UR36][R10.64+0x2], R12 ;  /* 0x0000020c0a000986 */ /* 0x0007e2000c101524 */
[----:B------:R-:W-:Y:S05]  /*2aa0*/  @!P2 BRA `(.L_x_41) ;  /* 0x000000000004a947 */ /* 0x000fea0003800000 */
[----:B------:R4:W5:Y:S02]  /*2ab0*/  LDG.E.LTC128B.U16 R24, desc[UR36][R6.64+0x10] ;  /* 0x0000102406187981 */ /* 0x000964000c1e1520 */
.L_x_41:
[----:B------:R-:W-:Y:S05]  /*2ac0*/  BSYNC B1 ;  /* 0x0000000000017941 */ /* 0x000fea0003800000 */
.L_x_40:
        /* <DEDUP_REMOVED lines=10> */
.L_x_43:
[----:B------:R-:W-:Y:S05]  /*2b70*/  BSYNC B1 ;  /* 0x0000000000017941 */ /* 0x000fea0003800000 */
.L_x_42:
[----:B0----5:R-:W-:Y:S01]  /*2b80*/  IMAD.U32 R13, R24, 0x10000, RZ ;  /* 0x00010000180d7824 */ /* 0x021fe200078e00ff */
[----:B------:R-:W-:Y:S01]  /*2b90*/  ISETP.GT.AND P1, PT, R0, 0x8, P1 ;  /* 0x000000080000780c */ /* 0x000fe20000f24270 */
[----:B------:R-:W-:Y:S02]  /*2ba0*/  BSSY B1, `(.L_x_44) ;  /* 0x0000007000017945 */ /* 0x000fe40003800000 */
[----:B---3--:R-:W-:-:S04]  /*2bb0*/  FMUL R12, R13, R156 ;  /* 0x0000009c0d0c7220 */ /* 0x008fc80000400000 */
[----:B------:R-:W-:-:S05]  /*2bc0*/  FFMA R12, R29, R155, R12 ;  /* 0x0000009b1d0c7223 */ /* 0x000fca000000000c */
[----:B------:R-:W-:-:S05]  /*2bd0*/  F2FP.BF16.F32.PACK_AB R12, RZ, R12 ;  /* 0x0000000cff0c723e */ /* 0x000fca00000010ff */
[----:B------:R0:W-:Y:S01]  /*2be0*/  @P3 STG.E.U16 desc[UR36][R4.64+0x12], R12 ;  /* 0x0000120c04003986 */ /* 0x0001e2000c101524 */
[----:B------:R-:W-:Y:S05]  /*2bf0*/  @!P1 BRA `(.L_x_45) ;  /* 0x0000000000049947 */ /* 0x000fea0003800000 */
[----:B------:R3:W5:Y:S02]  /*2c00*/  LDG.E.LTC128B.U16 R24, desc[UR36][R8.64+0x10] ;  /* 0x0000102408187981 */ /* 0x000764000c1e1520 */
.L_x_45:
[----:B------:R-:W-:Y:S05]  /*2c10*/  BSYNC B1 ;  /* 0x0000000000017941 */ /* 0x000fea0003800000 */
.L_x_44:
[----:B-----5:R-:W-:Y:S01]  /*2c20*/  IMAD.U32 R13, R24, 0x10000, RZ ;  /* 0x00010000180d7824 */ /* 0x020fe200078e00ff */
[----:B------:R-:W-:Y:S01]  /*2c30*/  ISETP.GT.AND P0, PT, R0, 0x8, P0 ;  /* 0x000000080000780c */ /* 0x000fe20000704270 */
[----:B------:R-:W-:Y:S02]  /*2c40*/  BSSY B1, `(.L_x_46) ;  /* 0x0000007000017945 */ /* 0x000fe40003800000 */
[----:B------:R-:W-:-:S04]  /*2c50*/  FMUL R13, R13, R156 ;  /* 0x0000009c0d0d7220 */ /* 0x000fc80000400000 */
[----:B------:R-:W-:-:S05]  /*2c60*/  FFMA R13, R30, R155, R13 ;  /* 0x0000009b1e0d7223 */ /* 0x000fca000000000d */
[----:B------:R-:W-:-:S05]  /*2c70*/  F2FP.BF16.F32.PACK_AB R13, RZ, R13 ;  /* 0x0000000dff0d723e */ /* 0x000fca00000010ff */
[----:B------:R0:W-:Y:S01]  /*2c80*/  @P1 STG.E.U16 desc[UR36][R10.64+0x10], R13 ;  /* 0x0000100d0a001986 */ /* 0x0001e2000c101524 */
[----:B------:R-:W-:Y:S05]  /*2c90*/  @!P0 BRA `(.L_x_47) ;  /* 0x0000000000048947 */ /* 0x000fea0003800000 */
[----:B------:R0:W5:Y:S02]  /*2ca0*/  LDG.E.LTC128B.U16 R24, desc[UR36][R8.64+0x12] ;  /* 0x0000122408187981 */ /* 0x000164000c1e1520 */
.L_x_47:
[----:B------:R-:W-:Y:S05]  /*2cb0*/  BSYNC B1 ;  /* 0x0000000000017941 */ /* 0x000fea0003800000 */
.L_x_46:
[----:B0----5:R-:W-:Y:S01]  /*2cc0*/  IMAD.U32 R13, R24, 0x10000, RZ ;  /* 0x00010000180d7824 */ /* 0x021fe200078e00ff */
        /* <DEDUP_REMOVED lines=9> */
.L_x_49:
[----:B------:R-:W-:Y:S05]  /*2d60*/  BSYNC B1 ;  /* 0x0000000000017941 */ /* 0x000fea0003800000 */
.L_x_48:
        /* <DEDUP_REMOVED lines=10> */
.L_x_51:
[----:B------:R-:W-:Y:S05]  /*2e10*/  BSYNC B1 ;  /* 0x0000000000017941 */ /* 0x000fea0003800000 */
.L_x_50:
[----:B0----5:R-:W-:Y:S01]  /*2e20*/  IMAD.U32 R13, R24, 0x10000, RZ ;  /* 0x00010000180d7824 */ /* 0x021fe200078e00ff */
        /* <DEDUP_REMOVED lines=8> */
.L_x_53:
[----:B------:R-:W-:Y:S05]  /*2eb0*/  BSYNC B1 ;  /* 0x0000000000017941 */ /* 0x000fea0003800000 */
.L_x_52:
        /* <DEDUP_REMOVED lines=9> */
.L_x_55:
[----:B------:R-:W-:Y:S05]  /*2f50*/  BSYNC B1 ;  /* 0x0000000000017941 */ /* 0x000fea0003800000 */
.L_x_54:
        /* <DEDUP_REMOVED lines=10> */
.L_x_57:
[----:B------:R-:W-:Y:S05]  /*3000*/  BSYNC B1 ;  /* 0x0000000000017941 */ /* 0x000fea0003800000 */
.L_x_56:
        /* <DEDUP_REMOVED lines=10> */
.L_x_59:
[----:B------:R-:W-:Y:S05]  /*30b0*/  BSYNC B1 ;  /* 0x0000000000017941 */ /* 0x000fea0003800000 */
.L_x_58:
        /* <DEDUP_REMOVED lines=9> */
.L_x_61:
[----:B------:R-:W-:Y:S05]  /*3150*/  BSYNC B1 ;  /* 0x0000000000017941 */ /* 0x000fea0003800000 */
.L_x_60:
        /* <DEDUP_REMOVED lines=9> */
.L_x_63:
[----:B------:R-:W-:Y:S05]  /*31f0*/  BSYNC B1 ;  /* 0x0000000000017941 */ /* 0x000fea0003800000 */
.L_x_62:
        /* <DEDUP_REMOVED lines=10> */
.L_x_65:
[----:B------:R-:W-:Y:S05]  /*32a0*/  BSYNC B1 ;  /* 0x0000000000017941 */ /* 0x000fea0003800000 */
.L_x_64:
        /* <DEDUP_REMOVED lines=10> */
.L_x_67:
[----:B------:R-:W-:Y:S05]  /*3350*/  BSYNC B1 ;  /* 0x0000000000017941 */ /* 0x000fea0003800000 */
.L_x_66:
        /* <DEDUP_REMOVED lines=9> */
.L_x_69:
[----:B------:R-:W-:Y:S05]  /*33f0*/  BSYNC B1 ;  /* 0x0000000000017941 */ /* 0x000fea0003800000 */
.L_x_68:
        /* <DEDUP_REMOVED lines=9> */
.L_x_71:
[----:B------:R-:W-:Y:S05]  /*3490*/  BSYNC B1 ;  /* 0x0000000000017941 */ /* 0x000fea0003800000 */
.L_x_70:
        /* <DEDUP_REMOVED lines=10> */
.L_x_73:
[----:B------:R-:W-:Y:S05]  /*3540*/  BSYNC B1 ;  /* 0x0000000000017941 */ /* 0x000fea0003800000 */
.L_x_72:
        /* <DEDUP_REMOVED lines=10> */
.L_x_75:
[----:B------:R-:W-:Y:S05]  /*35f0*/  BSYNC B1 ;  /* 0x0000000000017941 */ /* 0x000fea0003800000 */
.L_x_74:
        /* <DEDUP_REMOVED lines=9> */
.L_x_77:
[----:B------:R-:W-:Y:S05]  /*3690*/  BSYNC B1 ;  /* 0x0000000000017941 */ /* 0x000fea0003800000 */
.L_x_76:
        /* <DEDUP_REMOVED lines=9> */
.L_x_79:
[----:B------:R-:W-:Y:S05]  /*3730*/  BSYNC B1 ;  /* 0x0000000000017941 */ /* 0x000fea0003800000 */
.L_x_78:
        /* <DEDUP_REMOVED lines=10> */
.L_x_81:
[----:B------:R-:W-:Y:S05]  /*37e0*/  BSYNC B1 ;  /* 0x0000000000017941 */ /* 0x000fea0003800000 */
.L_x_80:
        /* <DEDUP_REMOVED lines=10> */
.L_x_83:
[----:B------:R-:W-:Y:S05]  /*3890*/  BSYNC B1 ;  /* 0x0000000000017941 */ /* 0x000fea0003800000 */
.L_x_82:
        /* <DEDUP_REMOVED lines=9> */
.L_x_85:
[----:B------:R-:W-:Y:S05]  /*3930*/  BSYNC B1 ;  /* 0x0000000000017941 */ /* 0x000fea0003800000 */
.L_x_84:
        /* <DEDUP_REMOVED lines=9> */
.L_x_87:
[----:B------:R-:W-:Y:S05]  /*39d0*/  BSYNC B1 ;  /* 0x0000000000017941 */ /* 0x000fea0003800000 */
.L_x_86:
        /* <DEDUP_REMOVED lines=10> */
.L_x_89:
[----:B------:R-:W-:Y:S05]  /*3a80*/  BSYNC B1 ;  /* 0x0000000000017941 */ /* 0x000fea0003800000 */
.L_x_88:
        /* <DEDUP_REMOVED lines=10> */
.L_x_91:
[----:B------:R-:W-:Y:S05]  /*3b30*/  BSYNC B1 ;  /* 0x0000000000017941 */ /* 0x000fea0003800000 */
.L_x_90:
        /* <DEDUP_REMOVED lines=9> */
.L_x_93:
[----:B------:R-:W-:Y:S05]  /*3bd0*/  BSYNC B1 ;  /* 0x0000000000017941 */ /* 0x000fea0003800000 */
.L_x_92:
        /* <DEDUP_REMOVED lines=9> */
.L_x_95:
[----:B------:R-:W-:Y:S05]  /*3c70*/  BSYNC B1 ;  /* 0x0000000000017941 */ /* 0x000fea0003800000 */
.L_x_94:
        /* <DEDUP_REMOVED lines=10> */
.L_x_97:
[----:B------:R-:W-:Y:S05]  /*3d20*/  BSYNC B1 ;  /* 0x0000000000017941 */ /* 0x000fea0003800000 */
.L_x_96:
        /* <DEDUP_REMOVED lines=10> */
.L_x_99:
[----:B------:R-:W-:Y:S05]  /*3dd0*/  BSYNC B1 ;  /* 0x0000000000017941 */ /* 0x000fea0003800000 */
.L_x_98:
        /* <DEDUP_REMOVED lines=9> */
.L_x_101:
[----:B------:R-:W-:Y:S05]  /*3e70*/  BSYNC B1 ;  /* 0x0000000000017941 */ /* 0x000fea0003800000 */
.L_x_100:
        /* <DEDUP_REMOVED lines=9> */
.L_x_103:
[----:B------:R-:W-:Y:S05]  /*3f10*/  BSYNC B1 ;  /* 0x0000000000017941 */ /* 0x000fea0003800000 */
.L_x_102:
        /* <DEDUP_REMOVED lines=10> */
.L_x_105:
[----:B------:R-:W-:Y:S05]  /*3fc0*/  BSYNC B1 ;  /* 0x0000000000017941 */ /* 0x000fea0003800000 */
.L_x_104:
        /* <DEDUP_REMOVED lines=10> */
.L_x_107:
[----:B------:R-:W-:Y:S05]  /*4070*/  BSYNC B1 ;  /* 0x0000000000017941 */ /* 0x000fea0003800000 */
.L_x_106:
        /* <DEDUP_REMOVED lines=9> */
.L_x_109:
[----:B------:R-:W-:Y:S05]  /*4110*/  BSYNC B1 ;  /* 0x0000000000017941 */ /* 0x000fea0003800000 */
.L_x_108:
        /* <DEDUP_REMOVED lines=9> */
.L_x_111:
[----:B------:R-:W-:Y:S05]  /*41b0*/  BSYNC B1 ;  /* 0x0000000000017941 */ /* 0x000fea0003800000 */
.L_x_110:
        /* <DEDUP_REMOVED lines=10> */
.L_x_113:
[----:B------:R-:W-:Y:S05]  /*4260*/  BSYNC B1 ;  /* 0x0000000000017941 */ /* 0x000fea0003800000 */
.L_x_112:
        /* <DEDUP_REMOVED lines=10> */
.L_x_115:
[----:B------:R-:W-:Y:S05]  /*4310*/  BSYNC B1 ;  /* 0x0000000000017941 */ /* 0x000fea0003800000 */
.L_x_114:
        /* <DEDUP_REMOVED lines=9> */
.L_x_117:
[----:B------:R-:W-:Y:S05]  /*43b0*/  BSYNC B1 ;  /* 0x0000000000017941 */ /* 0x000fea0003800000 */
.L_x_116:
        /* <DEDUP_REMOVED lines=9> */
.L_x_119:
[----:B------:R-:W-:Y:S05]  /*4450*/  BSYNC B1 ;  /* 0x0000000000017941 */ /* 0x000fea0003800000 */
.L_x_118:
        /* <DEDUP_REMOVED lines=10> */
.L_x_121:
[----:B------:R-:W-:Y:S05]  /*4500*/  BSYNC B1 ;  /* 0x0000000000017941 */ /* 0x000fea0003800000 */
.L_x_120:
        /* <DEDUP_REMOVED lines=10> */
.L_x_123:
[----:B------:R-:W-:Y:S05]  /*45b0*/  BSYNC B1 ;  /* 0x0000000000017941 */ /* 0x000fea0003800000 */
.L_x_122:
        /* <DEDUP_REMOVED lines=9> */
.L_x_125:
[----:B------:R-:W-:Y:S05]  /*4650*/  BSYNC B1 ;  /* 0x0000000000017941 */ /* 0x000fea0003800000 */
.L_x_124:
        /* <DEDUP_REMOVED lines=9> */
.L_x_127:
[----:B------:R-:W-:Y:S05]  /*46f0*/  BSYNC B1 ;  /* 0x0000000000017941 */ /* 0x000fea0003800000 */
.L_x_126:
        /* <DEDUP_REMOVED lines=10> */
.L_x_129:
[----:B------:R-:W-:Y:S05]  /*47a0*/  BSYNC B1 ;  /* 0x0000000000017941 */ /* 0x000fea0003800000 */
.L_x_128:
        /* <DEDUP_REMOVED lines=10> */
.L_x_131:
[----:B------:R-:W-:Y:S05]  /*4850*/  BSYNC B1 ;  /* 0x0000000000017941 */ /* 0x000fea0003800000 */
.L_x_130:
        /* <DEDUP_REMOVED lines=9> */
.L_x_133:
[----:B------:R-:W-:Y:S05]  /*48f0*/  BSYNC B1 ;  /* 0x0000000000017941 */ /* 0x000fea0003800000 */
.L_x_132:
        /* <DEDUP_REMOVED lines=9> */
.L_x_135:
[----:B------:R-:W-:Y:S05]  /*4990*/  BSYNC B1 ;  /* 0x0000000000017941 */ /* 0x000fea0003800000 */
.L_x_134:
        /* <DEDUP_REMOVED lines=10> */
.L_x_137:
[----:B------:R-:W-:Y:S05]  /*4a40*/  BSYNC B1 ;  /* 0x0000000000017941 */ /* 0x000fea0003800000 */
.L_x_136:
        /* <DEDUP_REMOVED lines=10> */
.L_x_139:
[----:B------:R-:W-:Y:S05]  /*4af0*/  BSYNC B1 ;  /* 0x0000000000017941 */ /* 0x000fea0003800000 */
.L_x_138:
        /* <DEDUP_REMOVED lines=9> */
.L_x_141:
[----:B------:R-:W-:Y:S05]  /*4b90*/  BSYNC B1 ;  /* 0x0000000000017941 */ /* 0x000fea0003800000 */
.L_x_140:
        /* <DEDUP_REMOVED lines=9> */
.L_x_143:
[----:B------:R-:W-:Y:S05]  /*4c30*/  BSYNC B1 ;  /* 0x0000000000017941 */ /* 0x000fea0003800000 */
.L_x_142:
        /* <DEDUP_REMOVED lines=10> */
.L_x_145:
[----:B------:R-:W-:Y:S05]  /*4ce0*/  BSYNC B1 ;  /* 0x0000000000017941 */ /* 0x000fea0003800000 */
.L_x_144:
        /* <DEDUP_REMOVED lines=10> */
.L_x_147:
[----:B------:R-:W-:Y:S05]  /*4d90*/  BSYNC B1 ;  /* 0x0000000000017941 */ /* 0x000fea0003800000 */
.L_x_146:
        /* <DEDUP_REMOVED lines=9> */
.L_x_149:
[----:B------:R-:W-:Y:S05]  /*4e30*/  BSYNC B1 ;  /* 0x0000000000017941 */ /* 0x000fea0003800000 */
.L_x_148:
        /* <DEDUP_REMOVED lines=9> */
.L_x_151:
[----:B------:R-:W-:Y:S05]  /*4ed0*/  BSYNC B1 ;  /* 0x0000000000017941 */ /* 0x000fea0003800000 */
.L_x_150:
        /* <DEDUP_REMOVED lines=10> */
.L_x_153:
[----:B------:R-:W-:Y:S05]  /*4f80*/  BSYNC B1 ;  /* 0x0000000000017941 */ /* 0x000fea0003800000 */
.L_x_152:
        /* <DEDUP_REMOVED lines=10> */
.L_x_155:
[----:B------:R-:W-:Y:S05]  /*5030*/  BSYNC B1 ;  /* 0x0000000000017941 */ /* 0x000fea0003800000 */
.L_x_154:
        /* <DEDUP_REMOVED lines=9> */
.L_x_157:
[----:B------:R-:W-:Y:S05]  /*50d0*/  BSYNC B1 ;  /* 0x0000000000017941 */ /* 0x000fea0003800000 */
.L_x_156:
        /* <DEDUP_REMOVED lines=9> */
.L_x_159:
[----:B------:R-:W-:Y:S05]  /*5170*/  BSYNC B1 ;  /* 0x0000000000017941 */ /* 0x000fea0003800000 */
.L_x_158:
        /* <DEDUP_REMOVED lines=10> */
.L_x_161:
[----:B------:R-:W-:Y:S05]  /*5220*/  BSYNC B1 ;  /* 0x0000000000017941 */ /* 0x000fea0003800000 */
.L_x_160:
        /* <DEDUP_REMOVED lines=10> */
.L_x_163:
[----:B------:R-:W-:Y:S05]  /*52d0*/  BSYNC B1 ;  /* 0x0000000000017941 */ /* 0x000fea0003800000 */
.L_x_162:
        /* <DEDUP_REMOVED lines=9> */
.L_x_165:
[----:B------:R-:W-:Y:S05]  /*5370*/  BSYNC B1 ;  /* 0x0000000000017941 */ /* 0x000fea0003800000 */
.L_x_164:
        /* <DEDUP_REMOVED lines=9> */
.L_x_167:
[----:B------:R-:W-:Y:S05]  /*5410*/  BSYNC B1 ;  /* 0x0000000000017941 */ /* 0x000fea0003800000 */
.L_x_166:
        /* <DEDUP_REMOVED lines=10> */
.L_x_169:
[----:B------:R-:W-:Y:S05]  /*54c0*/  BSYNC B1 ;  /* 0x0000000000017941 */ /* 0x000fea0003800000 */
.L_x_168:
        /* <DEDUP_REMOVED lines=10> */
.L_x_171:
[----:B------:R-:W-:Y:S05]  /*5570*/  BSYNC B1 ;  /* 0x0000000000017941 */ /* 0x000fea0003800000 */
.L_x_170:
        /* <DEDUP_REMOVED lines=9> */
.L_x_173:
[----:B------:R-:W-:Y:S05]  /*5610*/  BSYNC B1 ;  /* 0x0000000000017941 */ /* 0x000fea0003800000 */
.L_x_172:
        /* <DEDUP_REMOVED lines=9> */
.L_x_175:
[----:B------:R-:W-:Y:S05]  /*56b0*/  BSYNC B1 ;  /* 0x0000000000017941 */ /* 0x000fea0003800000 */
.L_x_174:
        /* <DEDUP_REMOVED lines=10> */
.L_x_177:
[----:B------:R-:W-:Y:S05]  /*5760*/  BSYNC B1 ;  /* 0x0000000000017941 */ /* 0x000fea0003800000 */
.L_x_176:
        /* <DEDUP_REMOVED lines=10> */
.L_x_179:
[----:B------:R-:W-:Y:S05]  /*5810*/  BSYNC B1 ;  /* 0x0000000000017941 */ /* 0x000fea0003800000 */
.L_x_178:
        /* <DEDUP_REMOVED lines=9> */
.L_x_181:
[----:B------:R-:W-:Y:S05]  /*58b0*/  BSYNC B1 ;  /* 0x0000000000017941 */ /* 0x000fea0003800000 */
.L_x_180:
        /* <DEDUP_REMOVED lines=9> */
.L_x_183:
[----:B------:R-:W-:Y:S05]  /*5950*/  BSYNC B1 ;  /* 0x0000000000017941 */ /* 0x000fea0003800000 */
.L_x_182:
        /* <DEDUP_REMOVED lines=10> */
.L_x_185:
[----:B------:R-:W-:Y:S05]  /*5a00*/  BSYNC B1 ;  /* 0x0000000000017941 */ /* 0x000fea0003800000 */
.L_x_184:
        /* <DEDUP_REMOVED lines=10> */
.L_x_187:
[----:B------:R-:W-:Y:S05]  /*5ab0*/  BSYNC B1 ;  /* 0x0000000000017941 */ /* 0x000fea0003800000 */
.L_x_186:
        /* <DEDUP_REMOVED lines=9> */
.L_x_189:
[----:B------:R-:W-:Y:S05]  /*5b50*/  BSYNC B1 ;  /* 0x0000000000017941 */ /* 0x000fea0003800000 */
.L_x_188:
        /* <DEDUP_REMOVED lines=9> */
.L_x_191:
[----:B------:R-:W-:Y:S05]  /*5bf0*/  BSYNC B1 ;  /* 0x0000000000017941 */ /* 0x000fea0003800000 */
.L_x_190:
        /* <DEDUP_REMOVED lines=10> */
.L_x_193:
[----:B------:R-:W-:Y:S05]  /*5ca0*/  BSYNC B1 ;  /* 0x0000000000017941 */ /* 0x000fea0003800000 */
.L_x_192:
        /* <DEDUP_REMOVED lines=10> */
.L_x_195:
[----:B------:R-:W-:Y:S05]  /*5d50*/  BSYNC B1 ;  /* 0x0000000000017941 */ /* 0x000fea0003800000 */
.L_x_194:
        /* <DEDUP_REMOVED lines=9> */
.L_x_197:
[----:B------:R-:W-:Y:S05]  /*5df0*/  BSYNC B1 ;  /* 0x0000000000017941 */ /* 0x000fea0003800000 */
.L_x_196:
        /* <DEDUP_REMOVED lines=9> */
.L_x_199:
[----:B------:R-:W-:Y:S05]  /*5e90*/  BSYNC B1 ;  /* 0x0000000000017941 */ /* 0x000fea0003800000 */
.L_x_198:
        /* <DEDUP_REMOVED lines=10> */
.L_x_201:
[----:B------:R-:W-:Y:S05]  /*5f40*/  BSYNC B1 ;  /* 0x0000000000017941 */ /* 0x000fea0003800000 */
.L_x_200:
        /* <DEDUP_REMOVED lines=10> */
.L_x_203:
[----:B------:R-:W-:Y:S05]  /*5ff0*/  BSYNC B1 ;  /* 0x0000000000017941 */ /* 0x000fea0003800000 */
.L_x_202:
        /* <DEDUP_REMOVED lines=9> */
.L_x_205:
[----:B------:R-:W-:Y:S05]  /*6090*/  BSYNC B1 ;  /* 0x0000000000017941 */ /* 0x000fea0003800000 */
.L_x_204:
        /* <DEDUP_REMOVED lines=9> */
.L_x_207:
[----:B------:R-:W-:Y:S05]  /*6130*/  BSYNC B1 ;  /* 0x0000000000017941 */ /* 0x000fea0003800000 */
.L_x_206:
        /* <DEDUP_REMOVED lines=10> */
.L_x_209:
[----:B------:R-:W-:Y:S05]  /*61e0*/  BSYNC B1 ;  /* 0x0000000000017941 */ /* 0x000fea0003800000 */
.L_x_208:
        /* <DEDUP_REMOVED lines=10> */
.L_x_211:
[----:B------:R-:W-:Y:S05]  /*6290*/  BSYNC B1 ;  /* 0x0000000000017941 */ /* 0x000fea0003800000 */
.L_x_210:
        /* <DEDUP_REMOVED lines=9> */
.L_x_213:
[----:B------:R-:W-:Y:S05]  /*6330*/  BSYNC B1 ;  /* 0x0000000000017941 */ /* 0x000fea0003800000 */
.L_x_212:
        /* <DEDUP_REMOVED lines=9> */
.L_x_215:
[----:B------:R-:W-:Y:S05]  /*63d0*/  BSYNC B1 ;  /* 0x0000000000017941 */ /* 0x000fea0003800000 */
.L_x_214:
        /* <DEDUP_REMOVED lines=10> */
.L_x_217:
[----:B------:R-:W-:Y:S05]  /*6480*/  BSYNC B1 ;  /* 0x0000000000017941 */ /* 0x000fea0003800000 */
.L_x_216:
        /* <DEDUP_REMOVED lines=10> */
.L_x_219:
[----:B------:R-:W-:Y:S05]  /*6530*/  BSYNC B1 ;  /* 0x0000000000017941 */ /* 0x000fea0003800000 */
.L_x_218:
        /* <DEDUP_REMOVED lines=9> */
.L_x_221:
[----:B------:R-:W-:Y:S05]  /*65d0*/  BSYNC B1 ;  /* 0x0000000000017941 */ /* 0x000fea0003800000 */
.L_x_220:
        /* <DEDUP_REMOVED lines=9> */
.L_x_223:
[----:B------:R-:W-:Y:S05]  /*6670*/  BSYNC B1 ;  /* 0x0000000000017941 */ /* 0x000fea0003800000 */
.L_x_222:
        /* <DEDUP_REMOVED lines=10> */
.L_x_225:
[----:B------:R-:W-:Y:S05]  /*6720*/  BSYNC B1 ;  /* 0x0000000000017941 */ /* 0x000fea0003800000 */
.L_x_224:
        /* <DEDUP_REMOVED lines=10> */
.L_x_227:
[----:B------:R-:W-:Y:S05]  /*67d0*/  BSYNC B1 ;  /* 0x0000000000017941 */ /* 0x000fea0003800000 */
.L_x_226:
        /* <DEDUP_REMOVED lines=9> */
.L_x_229:
[----:B------:R-:W-:Y:S05]  /*6870*/  BSYNC B1 ;  /* 0x0000000000017941 */ /* 0x000fea0003800000 */
.L_x_228:
        /* <DEDUP_REMOVED lines=9> */
.L_x_231:
[----:B------:R-:W-:Y:S05]  /*6910*/  BSYNC B1 ;  /* 0x0000000000017941 */ /* 0x000fea0003800000 */
.L_x_230:
        /* <DEDUP_REMOVED lines=10> */
.L_x_233:
[----:B------:R-:W-:Y:S05]  /*69c0*/  BSYNC B1 ;  /* 0x0000000000017941 */ /* 0x000fea0003800000 */
.L_x_232:
        /* <DEDUP_REMOVED lines=10> */
.L_x_235:
[----:B------:R-:W-:Y:S05]  /*6a70*/  BSYNC B1 ;  /* 0x0000000000017941 */ /* 0x000fea0003800000 */
.L_x_234:
        /* <DEDUP_REMOVED lines=9> */
.L_x_237:
[----:B------:R-:W-:Y:S05]  /*6b10*/  BSYNC B1 ;  /* 0x0000000000017941 */ /* 0x000fea0003800000 */
.L_x_236:
        /* <DEDUP_REMOVED lines=9> */
.L_x_239:
[----:B------:R-:W-:Y:S05]  /*6bb0*/  BSYNC B1 ;  /* 0x0000000000017941 */ /* 0x000fea0003800000 */
.L_x_238:
        /* <DEDUP_REMOVED lines=10> */
.L_x_241:
[----:B------:R-:W-:Y:S05]  /*6c60*/  BSYNC B1 ;  /* 0x0000000000017941 */ /* 0x000fea0003800000 */
.L_x_240:
        /* <DEDUP_REMOVED lines=10> */
.L_x_243:
[----:B------:R-:W-:Y:S05]  /*6d10*/  BSYNC B1 ;  /* 0x0000000000017941 */ /* 0x000fea0003800000 */
.L_x_242:
        /* <DEDUP_REMOVED lines=9> */
.L_x_245:
[----:B------:R-:W-:Y:S05]  /*6db0*/  BSYNC B1 ;  /* 0x0000000000017941 */ /* 0x000fea0003800000 */
.L_x_244:
        /* <DEDUP_REMOVED lines=9> */
.L_x_247:
[----:B------:R-:W-:Y:S05]  /*6e50*/  BSYNC B1 ;  /* 0x0000000000017941 */ /* 0x000fea0003800000 */
.L_x_246:
        /* <DEDUP_REMOVED lines=10> */
.L_x_249:
[----:B------:R-:W-:Y:S05]  /*6f00*/  BSYNC B1 ;  /* 0x0000000000017941 */ /* 0x000fea0003800000 */
.L_x_248:
        /* <DEDUP_REMOVED lines=10> */
.L_x_251:
[----:B------:R-:W-:Y:S05]  /*6fb0*/  BSYNC B1 ;  /* 0x0000000000017941 */ /* 0x000fea0003800000 */
.L_x_250:
        /* <DEDUP_REMOVED lines=9> */
.L_x_253:
[----:B------:R-:W-:Y:S05]  /*7050*/  BSYNC B1 ;  /* 0x0000000000017941 */ /* 0x000fea0003800000 */
.L_x_252:
        /* <DEDUP_REMOVED lines=9> */
.L_x_255:
[----:B------:R-:W-:Y:S05]  /*70f0*/  BSYNC B1 ;  /* 0x0000000000017941 */ /* 0x000fea0003800000 */
.L_x_254:
        /* <DEDUP_REMOVED lines=10> */
.L_x_257:
[----:B------:R-:W-:Y:S05]  /*71a0*/  BSYNC B1 ;  /* 0x0000000000017941 */ /* 0x000fea0003800000 */
.L_x_256:
        /* <DEDUP_REMOVED lines=10> */
.L_x_259:
[----:B------:R-:W-:Y:S05]  /*7250*/  BSYNC B1 ;  /* 0x0000000000017941 */ /* 0x000fea0003800000 */
.L_x_258:
        /* <DEDUP_REMOVED lines=9> */
.L_x_261:
[----:B------:R-:W-:Y:S05]  /*72f0*/  BSYNC B1 ;  /* 0x0000000000017941 */ /* 0x000fea0003800000 */
.L_x_260:
        /* <DEDUP_REMOVED lines=9> */
.L_x_263:
[----:B------:R-:W-:Y:S05]  /*7390*/  BSYNC B1 ;  /* 0x0000000000017941 */ /* 0x000fea0003800000 */
.L_x_262:
        /* <DEDUP_REMOVED lines=10> */
.L_x_265:
[----:B------:R-:W-:Y:S05]  /*7440*/  BSYNC B1 ;  /* 0x0000000000017941 */ /* 0x000fea0003800000 */
.L_x_264:
        /* <DEDUP_REMOVED lines=10> */
.L_x_267:
[----:B------:R-:W-:Y:S05]  /*74f0*/  BSYNC B1 ;  /* 0x0000000000017941 */ /* 0x000fea0003800000 */
.L_x_266:
        /* <DEDUP_REMOVED lines=9> */
.L_x_269:
[----:B------:R-:W-:Y:S05]  /*7590*/  BSYNC B1 ;  /* 0x0000000000017941 */ /* 0x000fea0003800000 */
.L_x_268:
        /* <DEDUP_REMOVED lines=9> */
.L_x_271:
[----:B------:R-:W-:Y:S05]  /*7630*/  BSYNC B1 ;  /* 0x0000000000017941 */ /* 0x000fea0003800000 */
.L_x_270:
        /* <DEDUP_REMOVED lines=10> */
.L_x_273:
[----:B------:R-:W-:Y:S05]  /*76e0*/  BSYNC B1 ;  /* 0x0000000000017941 */ /* 0x000fea0003800000 */
.L_x_272:
        /* <DEDUP_REMOVED lines=10> */
.L_x_275:
[----:B------:R-:W-:Y:S05]  /*7790*/  BSYNC B1 ;  /* 0x0000000000017941 */ /* 0x000fea0003800000 */
.L_x_274:
        /* <DEDUP_REMOVED lines=9> */
.L_x_277:
[----:B------:R-:W-:Y:S05]  /*7830*/  BSYNC B1 ;  /* 0x0000000000017941 */ /* 0x000fea0003800000 */
.L_x_276:
        /* <DEDUP_REMOVED lines=9> */
.L_x_279:
[----:B------:R-:W-:Y:S05]  /*78d0*/  BSYNC B1 ;  /* 0x0000000000017941 */ /* 0x000fea0003800000 */
.L_x_278:
        /* <DEDUP_REMOVED lines=10> */
.L_x_281:
[----:B------:R-:W-:Y:S05]  /*7980*/  BSYNC B1 ;  /* 0x0000000000017941 */ /* 0x000fea0003800000 */
.L_x_280:
        /* <DEDUP_REMOVED lines=10> */
.L_x_283:
[----:B------:R-:W-:Y:S05]  /*7a30*/  BSYNC B1 ;  /* 0x0000000000017941 */ /* 0x000fea0003800000 */
.L_x_282:
[----:B-----5:R-:W-:Y:S01]  /*7a40*/  IMAD.U32 R3, R24, 0x10000, RZ ;  /* 0x0001000018037824 */ /* 0x020fe200078e00ff */
[----:B------:R-:W-:Y:S01]  /*7a50*/  ISETP.GT.AND P1, PT, R0, 0x8, P1 ;  /* 0x000000080000780c */ /* 0x000fe20000f24270 */
[----:B------:R-:W-:Y:S02]  /*7a60*/  BSSY B1, `(.L_x_284) ;  /* 0x0000007000017945 */ /* 0x000fe40003800000 */
[----:B01--4-:R-:W-:-:S04]  /*7a70*/  FMUL R6, R3, R156 ;  /* 0x0000009c03067220 */ /* 0x013fc80000400000 */
[----:B------:R-:W-:-:S05]  /*7a80*/  FFMA R6, R149, R155, R6 ;  /* 0x0000009b95067223 */ /* 0x000fca0000000006 */
[----:B------:R-:W-:-:S05]  /*7a90*/  F2FP.BF16.F32.PACK_AB R6, RZ, R6 ;  /* 0x00000006ff06723e */ /* 0x000fca00000010ff */
[----:B------:R0:W-:Y:S01]  /*7aa0*/  @P3 STG.E.U16 desc[UR36][R4.64+0x1f2], R6 ;  /* 0x0001f20604003986 */ /* 0x0001e2000c101524 */
[----:B------:R-:W-:Y:S05]  /*7ab0*/  @!P1 BRA `(.L_x_285) ;  /* 0x0000000000049947 */ /* 0x000fea0003800000 */
[----:B------:R1:W5:Y:S02]  /*7ac0*/  LDG.E.LTC128B.U16 R24, desc[UR36][R8.64+0x1f0] ;  /* 0x0001f02408187981 */ /* 0x000364000c1e1520 */
.L_x_285:
[----:B------:R-:W-:Y:S05]  /*7ad0*/  BSYNC B1 ;  /* 0x0000000000017941 */ /* 0x000fea0003800000 */
.L_x_284:
[----:B-----5:R-:W-:Y:S01]  /*7ae0*/  IMAD.U32 R3, R24, 0x10000, RZ ;  /* 0x0001000018037824 */ /* 0x020fe200078e00ff */
[----:B------:R-:W-:Y:S01]  /*7af0*/  ISETP.GT.AND P0, PT, R0, 0x8, P0 ;  /* 0x000000080000780c */ /* 0x000fe20000704270 */
[----:B0-----:R-:W-:Y:S01]  /*7b00*/  @P1 IMAD.MOV.U32 R4, RZ, RZ, R10 ;  /* 0x000000ffff041224 */ /* 0x001fe200078e000a */
[----:B------:R-:W-:Y:S01]  /*7b10*/  BSSY B1, `(.L_x_286) ;  /* 0x0000008000017945 */ /* 0x000fe20003800000 */
[----:B------:R-:W-:Y:S01]  /*7b20*/  FMUL R3, R3, R156 ;  /* 0x0000009c03037220 */ /* 0x000fe20000400000 */
[----:B------:R-:W-:-:S03]  /*7b30*/  @P1 IMAD.MOV.U32 R5, RZ, RZ, R11 ;  /* 0x000000ffff051224 */ /* 0x000fc600078e000b */
[----:B------:R-:W-:-:S05]  /*7b40*/  FFMA R3, R150, R155, R3 ;  /* 0x0000009b96037223 */ /* 0x000fca0000000003 */
[----:B------:R-:W-:-:S05]  /*7b50*/  F2FP.BF16.F32.PACK_AB R3, RZ, R3 ;  /* 0x00000003ff03723e */ /* 0x000fca00000010ff */
[----:B------:R0:W-:Y:S01]  /*7b60*/  @P1 STG.E.U16 desc[UR36][R4.64+0x1f0], R3 ;  /* 0x0001f00304001986 */ /* 0x0001e2000c101524 */
[----:B------:R-:W-:Y:S05]  /*7b70*/  @!P0 BRA `(.L_x_287) ;  /* 0x0000000000048947 */ /* 0x000fea0003800000 */
[----:B------:R4:W5:Y:S02]  /*7b80*/  LDG.E.LTC128B.U16 R24, desc[UR36][R8.64+0x1f2] ;  /* 0x0001f22408187981 */ /* 0x000964000c1e1520 */
.L_x_287:
[----:B------:R-:W-:Y:S05]  /*7b90*/  BSYNC B1 ;  /* 0x0000000000017941 */ /* 0x000fea0003800000 */
.L_x_286:
[----:B------:R-:W-:Y:S05]  /*7ba0*/  @!P0 BRA `(.L_x_288) ;  /* 0x0000002400308947 */ /* 0x000fea0003800000 */
[----:B0----5:R-:W-:-:S04]  /*7bb0*/  IMAD.U32 R3, R24, 0x10000, RZ ;  /* 0x0001000018037824 */ /* 0x021fc800078e00ff */
[----:B------:R-:W-:-:S04]  /*7bc0*/  FMUL R0, R3, R156 ;  /* 0x0000009c03007220 */ /* 0x000fc80000400000 */
[----:B------:R-:W-:-:S05]  /*7bd0*/  FFMA R0, R151, R155, R0 ;  /* 0x0000009b97007223 */ /* 0x000fca0000000000 */
[----:B------:R-:W-:-:S05]  /*7be0*/  F2FP.BF16.F32.PACK_AB R0, RZ, R0 ;  /* 0x00000000ff00723e */ /* 0x000fca00000010ff */
[----:B------:R0:W-:Y:S01]  /*7bf0*/  STG.E.U16 desc[UR36][R10.64+0x1f2], R0 ;  /* 0x0001f2000a007986 */ /* 0x0001e2000c101524 */
[----:B------:R-:W-:Y:S05]  /*7c00*/  BRA `(.L_x_288) ;  /* 0x0000002400187947 */ /* 0x000fea0003800000 */
.L_x_35:
[----:B------:R-:W-:Y:S01]  /*7c10*/  ISETP.GT.AND P0, PT, R3, 0x1, PT ;  /* 0x000000010300780c */ /* 0x000fe20003f04270 */
[----:B------:R-:W-:Y:S01]  /*7c20*/  ULDC.64 UR4, c[0x0][0x5c0] ;  /* 0x0001700000047ab9 */ /* 0x000fe20000000a00 */
[-C--:B------:R-:W-:Y:S01]  /*7c30*/  FMUL R24, R24, R155.reuse ;  /* 0x0000009b18187220 */ /* 0x080fe20000400000 */
[-C--:B------:R-:W-:Y:S01]  /*7c40*/  FMUL R25, R25, R155.reuse ;  /* 0x0000009b19197220 */ /* 0x080fe20000400000 */
[----:B------:R-:W-:Y:S01]  /*7c50*/  ISETP.GT.AND P3, PT, R0, RZ, P0 ;  /* 0x000000ff0000720c */ /* 0x000fe20000764270 */
[-C--:B------:R-:W-:Y:S01]  /*7c60*/  FMUL R26, R26, R155.reuse ;  /* 0x0000009b1a1a7220 */ /* 0x080fe20000400000 */
[----:B------:R-:W-:Y:S01]  /*7c70*/  LEA R4, P4, R160, UR4, 0x1 ;  /* 0x00000004a0047c11 */ /* 0x000fe2000f8808ff */
[-C--:B------:R-:W-:Y:S01]  /*7c80*/  FMUL R27, R27, R155.reuse ;  /* 0x0000009b1b1b7220 */ /* 0x080fe20000400000 */
[----:B------:R-:W-:Y:S01]  /*7c90*/  F2FP.BF16.F32.PACK_AB R24, RZ, R24 ;  /* 0x00000018ff18723e */ /* 0x000fe200000010ff */
[-C--:B------:R-:W-:Y:S01]  /*7ca0*/  FMUL R28, R28, R155.reuse ;  /* 0x0000009b1c1c7220 */ /* 0x080fe20000400000 */
[----:B------:R-:W-:Y:S01]  /*7cb0*/  LEA.HI.X R5, R160, UR5, R153, 0x1, P4 ;  /* 0x00000005a0057c11 */ /* 0x000fe2000a0f0c99 */
[----:B------:R-:W-:Y:S01]  /*7cc0*/  FMUL R29, R29, R155 ;  /* 0x0000009b1d1d7220 */ /* 0x000fe20000400000 */
[----:B------:R-:W-:Y:S01]  /*7cd0*/  F2FP.BF16.F32.PACK_AB R25, RZ, R25 ;  /* 0x00000019ff19723e */ /* 0x000fe200000010ff */
[-C--:B------:R-:W-:Y:S01]  /*7ce0*/  FMUL R30, R30, R155.reuse ;  /* 0x0000009b1e1e7220 */ /* 0x080fe20000400000 */
[----:B------:R-:W-:Y:S01]  /*7cf0*/  SHF.L.U64.HI R11, R10, 0x4, R11 ;  /* 0x000000040a0b7819 */ /* 0x000fe2000001020b */
[----:B------:R-:W-:Y:S01]  /*7d00*/  @P1 STG.E.U16 desc[UR36][R4.64], R24 ;  /* 0x0000001804001986 */ /* 0x000fe2000c101524 */
[----:B------:R-:W-:Y:S01]  /*7d10*/  ISETP.GT.AND P1, PT, R3, 0x8, PT ;  /* 0x000000080300780c */ /* 0x000fe20003f24270 */
[-C--:B------:R-:W-:Y:S01]  /*7d20*/  FMUL R31, R31, R155.reuse ;  /* 0x0000009b1f1f7220 */ /* 0x080fe20000400000 */
[----:B------:R-:W-:Y:S01]  /*7d30*/  ISETP.GT.AND P4, PT, R0, 0x8, P0 ;  /* 0x000000080000780c */ /* 0x000fe20000784270 */
[----:B------:R-:W-:Y:S01]  /*7d40*/  @P3 STG.E.U16 desc[UR36][R4.64+0x2], R25 ;  /* 0x0000021904003986 */ /* 0x000fe2000c101524 */
[----:B------:R-:W-:Y:S01]  /*7d50*/  LEA R6, P3, R10, R4, 0x4 ;  /* 0x000000040a067211 */ /* 0x000fe200078620ff */
[-C--:B------:R-:W-:Y:S01]  /*7d60*/  FMUL R32, R32, R155.reuse ;  /* 0x0000009b20207220 */ /* 0x080fe20000400000 */
[C---:B------:R-:W-:Y:S01]  /*7d70*/  ISETP.GT.AND P2, PT, R0.reuse, 0x8, P2 ;  /* 0x000000080000780c */ /* 0x040fe20001744270 */
[-C--:B------:R-:W-:Y:S01]  /*7d80*/  FMUL R33, R33, R155.reuse ;  /* 0x0000009b21217220 */ /* 0x080fe20000400000 */
[----:B------:R-:W-:Y:S01]  /*7d90*/  ISETP.GT.AND P0, PT, R3, 0x9, PT ;  /* 0x000000090300780c */ /* 0x000fe20003f04270 */
[----:B------:R-:W-:Y:S01]  /*7da0*/  IMAD.X R7, R11, 0x1, R5, P3 ;  /* 0x000000010b077824 */ /* 0x000fe200018e0605 */
[----:B------:R-:W-:Y:S01]  /*7db0*/  ISETP.GT.AND P5, PT, R0, RZ, P1 ;  /* 0x000000ff0000720c */ /* 0x000fe20000fa4270 */
[-C--:B------:R-:W-:Y:S01]  /*7dc0*/  FMUL R34, R34, R155.reuse ;  /* 0x0000009b22227220 */ /* 0x080fe20000400000 */
[----:B------:R-:W-:Y:S01]  /*7dd0*/  ISETP.GT.AND P3, PT, R0, RZ, P0 ;  /* 0x000000ff0000720c */ /* 0x000fe20000764270 */
[-C--:B------:R-:W-:Y:S01]  /*7de0*/  FMUL R35, R35, R155.reuse ;  /* 0x0000009b23237220 */ /* 0x080fe20000400000 */
[----:B------:R-:W-:Y:S01]  /*7df0*/  F2FP.BF16.F32.PACK_AB R26, RZ, R26 ;  /* 0x0000001aff1a723e */ /* 0x000fe200000010ff */
[----:B------:R-:W-:Y:S01]  /*7e00*/  FMUL R36, R36, R155 ;  /* 0x0000009b24247220 */ /* 0x000fe20000400000 */
[----:B------:R-:W-:Y:S01]  /*7e10*/  F2FP.BF16.F32.PACK_AB R27, RZ, R27 ;  /* 0x0000001bff1b723e */ /* 0x000fe200000010ff */
[----:B------:R-:W-:Y:S01]  /*7e20*/  FMUL R37, R37, R155 ;  /* 0x0000009b25257220 */ /* 0x000fe20000400000 */
[----:B------:R-:W-:Y:S01]  /*7e30*/  F2FP.BF16.F32.PACK_AB R28, RZ, R28 ;  /* 0x0000001cff1c723e */ /* 0x000fe200000010ff */
[----:B------:R-:W-:Y:S01]  /*7e40*/  @P2 STG.E.U16 desc[UR36][R6.64], R26 ;  /* 0x0000001a06002986 */ /* 0x000fe2000c101524 */
[----:B------:R-:W-:Y:S01]  /*7e50*/  F2FP.BF16.F32.PACK_AB R29, RZ, R29 ;  /* 0x0000001dff1d723e */ /* 0x000fe200000010ff */
[-C--:B------:R-:W-:Y:S01]  /*7e60*/  FMUL R38, R38, R155.reuse ;  /* 0x0000009b26267220 */ /* 0x080fe20000400000 */
[C---:B------:R-:W-:Y:S01]  /*7e70*/  ISETP.GT.AND P2, PT, R0.reuse, 0x8, P1 ;  /* 0x000000080000780c */ /* 0x040fe20000f44270 */
[----:B------:R-:W-:Y:S01]  /*7e80*/  @P4 STG.E.U16 desc[UR36][R6.64+0x2], R27 ;  /* 0x0000021b06004986 */ /* 0x000fe2000c101524 */
[----:B------:R-:W-:Y:S01]  /*7e90*/  ISETP.GT.AND P1, PT, R3, 0x10, PT ;  /* 0x000000100300780c */ /* 0x000fe20003f24270 */
[-C--:B------:R-:W-:Y:S01]  /*7ea0*/  FMUL R39, R39, R155.reuse ;  /* 0x0000009b27277220 */ /* 0x080fe20000400000 */
[----:B------:R-:W-:Y:S01]  /*7eb0*/  F2FP.BF16.F32.PACK_AB R30, RZ, R30 ;  /* 0x0000001eff1e723e */ /* 0x000fe200000010ff */
[----:B------:R-:W-:Y:S01]  /*7ec0*/  @P5 STG.E.U16 desc[UR36][R4.64+0x10], R28 ;  /* 0x0000101c04005986 */ /* 0x000fe2000c101524 */
[----:B------:R-:W-:Y:S01]  /*7ed0*/  ISETP.GT.AND P4, PT, R0, RZ, P1 ;  /* 0x000000ff0000720c */ /* 0x000fe20000f84270 */
[----:B------:R-:W-:Y:S01]  /*7ee0*/  FMUL R40, R40, R155 ;  /* 0x0000009b28287220 */ /* 0x000fe20000400000 */
[----:B------:R-:W-:Y:S01]  /*7ef0*/  F2FP.BF16.F32.PACK_AB R31, RZ, R31 ;  /* 0x0000001fff1f723e */ /* 0x000fe200000010ff */
[----:B------:R-:W-:Y:S01]  /*7f00*/  @P3 STG.E.U16 desc[UR36][R4.64+0x12], R29 ;  /* 0x0000121d04003986 */ /* 0x000fe2000c101524 */
[----:B------:R-:W-:Y:S01]  /*7f10*/  ISETP.GT.AND P3, PT, R0, 0x8, P0 ;  /* 0x000000080000780c */ /* 0x000fe20000764270 */
[-C--:B------:R-:W-:Y:S01]  /*7f20*/  FMUL R41, R41, R155.reuse ;  /* 0x0000009b29297220 */ /* 0x080fe20000400000 */
[----:B------:R-:W-:Y:S01]  /*7f30*/  ISETP.GT.AND P0, PT, R3, 0x11, PT ;  /* 0x000000110300780c */ /* 0x000fe20003f04270 */
[----:B------:R-:W-:Y:S01]  /*7f40*/  @P2 STG.E.U16 desc[UR36][R6.64+0x10], R30 ;  /* 0x0000101e06002986 */ /* 0x000fe2000c101524 */
[----:B------:R-:W-:Y:S01]  /*7f50*/  F2FP.BF16.F32.PACK_AB R32, RZ, R32 ;  /* 0x00000020ff20723e */ /* 0x000fe200000010ff */
[-C--:B------:R-:W-:Y:S01]  /*7f60*/  FMUL R42, R42, R155.reuse ;  /* 0x0000009b2a2a7220 */ /* 0x080fe20000400000 */
[C---:B------:R-:W-:Y:S01]  /*7f70*/  ISETP.GT.AND P5, PT, R0.reuse, RZ, P0 ;  /* 0x000000ff0000720c */ /* 0x040fe200007a4270 */
[-C--:B------:R-:W-:Y:S01]  /*7f80*/  FMUL R43, R43, R155.reuse ;  /* 0x0000009b2b2b7220 */ /* 0x080fe20000400000 */
[----:B------:R-:W-:Y:S01]  /*7f90*/  ISETP.GT.AND P2, PT, R0, 0x8, P1 ;  /* 0x000000080000780c */ /* 0x000fe20000f44270 */
[-C--:B------:R-:W-:Y:S01]  /*7fa0*/  FMUL R44, R44, R155.reuse ;  /* 0x0000009b2c2c7220 */ /* 0x080fe20000400000 */
[----:B------:R-:W-:Y:S01]  /*7fb0*/  ISETP.GT.AND P1, PT, R3, 0x18, PT ;  /* 0x000000180300780c */ /* 0x000fe20003f24270 */
[----:B------:R-:W-:Y:S01]  /*7fc0*/  FMUL R45, R45, R155 ;  /* 0x0000009b2d2d7220 */ /* 0x000fe20000400000 */
[----:B------:R-:W-:Y:S01]  /*7fd0*/  F2FP.BF16.F32.PACK_AB R33, RZ, R33 ;  /* 0x00000021ff21723e */ /* 0x000fe200000010ff */
[----:B------:R-:W-:Y:S01]  /*7fe0*/  @P3 STG.E.U16 desc[UR36][R6.64+0x12], R31 ;  /* 0x0000121f06003986 */ /* 0x000fe2000c101524 */
[----:B------:R-:W-:Y:S01]  /*7ff0*/  ISETP.GT.AND P3, PT, R0, 0x8, P0 ;  /* 0x000000080000780c */ /* 0x000fe20000764270 */
[-C--:B------:R-:W-:Y:S01]  /*8000*/  FMUL R46, R46, R155.reuse ;  /* 0x0000009b2e2e7220 */ /* 0x080fe20000400000 */
[----:B------:R-:W-:Y:S01]  /*8010*/  ISETP.GT.AND P0, PT, R3, 0x19, PT ;  /* 0x000000190300780c */ /* 0x000fe20003f04270 */
[----:B------:R-:W-:Y:S01]  /*8020*/  @P4 STG.E.U16 desc[UR36][R4.64+0x20], R32 ;  /* 0x0000202004004986 */ /* 0x000fe2000c101524 */
[C---:B------:R-:W-:Y:S01]  /*8030*/  ISETP.GT.AND P4, PT, R0.reuse, RZ, P1 ;  /* 0x000000ff0000720c */ /* 0x040fe20000f84270 */
[-C--:B------:R-:W-:Y:S01]  /*8040*/  FMUL R47, R47, R155.reuse ;  /* 0x0000009b2f2f7220 */ /* 0x080fe20000400000 */
[----:B------:R-:W-:Y:S01]  /*8050*/  F2FP.BF16.F32.PACK_AB R34, RZ, R34 ;  /* 0x00000022ff22723e */ /* 0x000fe200000010ff */
[----:B------:R-:W-:Y:S01]  /*8060*/  @P5 STG.E.U16 desc[UR36][R4.64+0x22], R33 ;  /* 0x0000222104005986 */ /* 0x000fe2000c101524 */
[----:B------:R-:W-:Y:S01]  /*8070*/  ISETP.GT.AND P5, PT, R0, RZ, P0 ;  /* 0x000000ff0000720c */ /* 0x000fe200007a4270 */
[----:B------:R-:W-:Y:S01]  /*8080*/  FMUL R48, R48, R155 ;  /* 0x0000009b30307220 */ /* 0x000fe20000400000 */
[----:B------:R-:W-:Y:S01]  /*8090*/  F2FP.BF16.F32.PACK_AB R35, RZ, R35 ;  /* 0x00000023ff23723e */ /* 0x000fe200000010ff */
[----:B------:R-:W-:Y:S01]  /*80a0*/  @P2 STG.E.U16 desc[UR36][R6.64+0x20], R34 ;  /* 0x0000202206002986 */ /* 0x000fe2000c101524 */
[----:B------:R-:W-:Y:S01]  /*80b0*/  F2FP.BF16.F32.PACK_AB R36, RZ, R36 ;  /* 0x00000024ff24723e */ /* 0x000fe200000010ff */
[-C--:B------:R-:W-:Y:S01]  /*80c0*/  FMUL R49, R49, R155.reuse ;  /* 0x0000009b31317220 */ /* 0x080fe20000400000 */
[----:B------:R-:W-:Y:S01]  /*80d0*/  ISETP.GT.AND P2, PT, R0, 0x8, P1 ;  /* 0x000000080000780c */ /* 0x000fe20000f44270 */
[----:B------:R-:W-:Y:S01]  /*80e0*/  @P3 STG.E.U16 desc[UR36][R6.64+0x22], R35 ;  /* 0x0000222306003986 */ /* 0x000fe2000c101524 */
[----:B------:R-:W-:Y:S01]  /*80f0*/  ISETP.GT.AND P1, PT, R3, 0x20, PT ;  /* 0x000000200300780c */ /* 0x000fe20003f24270 */
[----:B------:R-:W-:Y:S01]  /*8100*/  FMUL R50, R50, R155 ;  /* 0x0000009b32327220 */ /* 0x000fe20000400000 */
[----:B------:R-:W-:Y:S01]  /*8110*/  F2FP.BF16.F32.PACK_AB R37, RZ, R37 ;  /* 0x00000025ff25723e */ /* 0x000fe200000010ff */
[----:B------:R-:W-:Y:S01]  /*8120*/  @P4 STG.E.U16 desc[UR36][R4.64+0x30], R36 ;  /* 0x0000302404004986 */ /* 0x000fe2000c101524 */
[C---:B------:R-:W-:Y:S01]  /*8130*/  ISETP.GT.AND P3, PT, R0.reuse, 0x8, P0 ;  /* 0x000000080000780c */ /* 0x040fe20000764270 */
[-C--:B------:R-:W-:Y:S01]  /*8140*/  FMUL R51, R51, R155.reuse ;  /* 0x0000009b33337220 */ /* 0x080fe20000400000 */
[----:B------:R-:W-:Y:S01]  /*8150*/  ISETP.GT.AND P0, PT, R3, 0x21, PT ;  /* 0x000000210300780c */ /* 0x000fe20003f04270 */
[----:B------:R-:W-:Y:S01]  /*8160*/  @P5 STG.E.U16 desc[UR36][R4.64+0x32], R37 ;  /* 0x0000322504005986 */ /* 0x000fe2000c101524 */
[----:B------:R-:W-:Y:S01]  /*8170*/  ISETP.GT.AND P4, PT, R0, RZ, P1 ;  /* 0x000000ff0000720c */ /* 0x000fe20000f84270 */
[-C--:B------:R-:W-:Y:S01]  /*8180*/  FMUL R52, R52, R155.reuse ;  /* 0x0000009b34347220 */ /* 0x080fe20000400000 */
[----:B------:R-:W-:Y:S01]  /*8190*/  F2FP.BF16.F32.PACK_AB R38, RZ, R38 ;  /* 0x00000026ff26723e */ /* 0x000fe200000010ff */
[-C--:B------:R-:W-:Y:S01]  /*81a0*/  FMUL R53, R53, R155.reuse ;  /* 0x0000009b35357220 */ /* 0x080fe20000400000 */
        /* <DEDUP_REMOVED lines=325> */
[----:B------:R-:W-:Y:S01]  /*9600*/  FMUL R151, R151, R155 ;  /* 0x0000009b97977220 */ /* 0x000fe20000400000 */
[----:B------:R-:W-:Y:S01]  /*9610*/  ISETP.GT.AND P2, PT, R0, 0x8, P1 ;  /* 0x000000080000780c */ /* 0x000fe20000f44270 */
[----:B------:R-:W-:Y:S01]  /*9620*/  @P3 STG.E.U16 desc[UR36][R6.64+0x132], R103 ;  /* 0x0001326706003986 */ /* 0x000fe2000c101524 */
[----:B------:R-:W-:-:S02]  /*9630*/  ISETP.GT.AND P1, PT, R3, 0xa8, PT ;  /* 0x000000a80300780c */ /* 0x000fc40003f24270 */
[----:B------:R-:W-:Y:S01]  /*9640*/  F2FP.BF16.F32.PACK_AB R105, RZ, R105 ;  /* 0x00000069ff69723e */ /* 0x000fe200000010ff */
[----:B------:R-:W-:Y:S01]  /*9650*/  @P4 STG.E.U16 desc[UR36][R4.64+0x140], R104 ;  /* 0x0001406804004986 */ /* 0x000fe2000c101524 */
[C---:B------:R-:W-:Y:S02]  /*9660*/  ISETP.GT.AND P3, PT, R0.reuse, 0x8, P0 ;  /* 0x000000080000780c */ /* 0x040fe40000764270 */
[----:B------:R-:W-:Y:S01]  /*9670*/  ISETP.GT.AND P0, PT, R3, 0xa9, PT ;  /* 0x000000a90300780c */ /* 0x000fe20003f04270 */
[----:B------:R-:W-:Y:S01]  /*9680*/  @P5 STG.E.U16 desc[UR36][R4.64+0x142], R105 ;  /* 0x0001426904005986 */ /* 0x000fe2000c101524 */
[C---:B------:R-:W-:Y:S02]  /*9690*/  ISETP.GT.AND P4, PT, R0.reuse, RZ, P1 ;  /* 0x000000ff0000720c */ /* 0x040fe40000f84270 */
[----:B------:R-:W-:Y:S02]  /*96a0*/  F2FP.BF16.F32.PACK_AB R106, RZ, R106 ;  /* 0x0000006aff6a723e */ /* 0x000fe400000010ff */
[----:B------:R-:W-:-:S02]  /*96b0*/  ISETP.GT.AND P5, PT, R0, RZ, P0 ;  /* 0x000000ff0000720c */ /* 0x000fc400007a4270 */
[----:B------:R-:W-:Y:S01]  /*96c0*/  F2FP.BF16.F32.PACK_AB R107, RZ, R107 ;  /* 0x0000006bff6b723e */ /* 0x000fe200000010ff */
[----:B------:R-:W-:Y:S01]  /*96d0*/  @P2 STG.E.U16 desc[UR36][R6.64+0x140], R106 ;  /* 0x0001406a06002986 */ /* 0x000fe2000c101524 */
[----:B------:R-:W-:Y:S02]  /*96e0*/  F2FP.BF16.F32.PACK_AB R108, RZ, R108 ;  /* 0x0000006cff6c723e */ /* 0x000fe400000010ff */
[C---:B------:R-:W-:Y:S01]  /*96f0*/  ISETP.GT.AND P2, PT, R0.reuse, 0x8, P1 ;  /* 0x000000080000780c */ /* 0x040fe20000f44270 */
[----:B------:R-:W-:Y:S01]  /*9700*/  @P3 STG.E.U16 desc[UR36][R6.64+0x142], R107 ;  /* 0x0001426b06003986 */ /* 0x000fe2000c101524 */
[----:B------:R-:W-:Y:S02]  /*9710*/  ISETP.GT.AND P1, PT, R3, 0xb0, PT ;  /* 0x000000b00300780c */ /* 0x000fe40003f24270 */
[----:B------:R-:W-:Y:S01]  /*9720*/  F2FP.BF16.F32.PACK_AB R109, RZ, R109 ;  /* 0x0000006dff6d723e */ /* 0x000fe200000010ff */
[----:B------:R-:W-:Y:S01]  /*9730*/  @P4 STG.E.U16 desc[UR36][R4.64+0x150], R108 ;  /* 0x0001506c04004986 */ /* 0x000fe2000c101524 */
[----:B------:R-:W-:-:S02]  /*9740*/  ISETP.GT.AND P3, PT, R0, 0x8, P0 ;  /* 0x000000080000780c */ /* 0x000fc40000764270 */
[----:B------:R-:W-:Y:S01]  /*9750*/  ISETP.GT.AND P0, PT, R3, 0xb1, PT ;  /* 0x000000b10300780c */ /* 0x000fe20003f04270 */
[----:B------:R-:W-:Y:S01]  /*9760*/  @P5 STG.E.U16 desc[UR36][R4.64+0x152], R109 ;  /* 0x0001526d04005986 */ /* 0x000fe2000c101524 */
[C---:B------:R-:W-:Y:S02]  /*9770*/  ISETP.GT.AND P4, PT, R0.reuse, RZ, P1 ;  /* 0x000000ff0000720c */ /* 0x040fe40000f84270 */
[----:B------:R-:W-:Y:S02]  /*9780*/  F2FP.BF16.F32.PACK_AB R110, RZ, R110 ;  /* 0x0000006eff6e723e */ /* 0x000fe400000010ff */
[----:B------:R-:W-:Y:S02]  /*9790*/  ISETP.GT.AND P5, PT, R0, RZ, P0 ;  /* 0x000000ff0000720c */ /* 0x000fe400007a4270 */
[----:B------:R-:W-:Y:S01]  /*97a0*/  F2FP.BF16.F32.PACK_AB R111, RZ, R111 ;  /* 0x0000006fff6f723e */ /* 0x000fe200000010ff */
[----:B------:R-:W-:Y:S01]  /*97b0*/  @P2 STG.E.U16 desc[UR36][R6.64+0x150], R110 ;  /* 0x0001506e06002986 */ /* 0x000fe2000c101524 */
[----:B------:R-:W-:-:S02]  /*97c0*/  F2FP.BF16.F32.PACK_AB R112, RZ, R112 ;  /* 0x00000070ff70723e */ /* 0x000fc400000010ff */
[C---:B------:R-:W-:Y:S01]  /*97d0*/  ISETP.GT.AND P2, PT, R0.reuse, 0x8, P1 ;  /* 0x000000080000780c */ /* 0x040fe20000f44270 */
[----:B------:R-:W-:Y:S01]  /*97e0*/  @P3 STG.E.U16 desc[UR36][R6.64+0x152], R111 ;  /* 0x0001526f06003986 */ /* 0x000fe2000c101524 */
[C---:B------:R-:W-:Y:S02]  /*97f0*/  ISETP.GT.AND P1, PT, R3.reuse, 0xb8, PT ;  /* 0x000000b80300780c */ /* 0x040fe40003f24270 */
[----:B------:R-:W-:Y:S01]  /*9800*/  F2FP.BF16.F32.PACK_AB R113, RZ, R113 ;  /* 0x00000071ff71723e */ /* 0x000fe200000010ff */
[----:B------:R-:W-:Y:S01]  /*9810*/  @P4 STG.E.U16 desc[UR36][R4.64+0x160], R112 ;  /* 0x0001607004004986 */ /* 0x000fe2000c101524 */
[C---:B------:R-:W-:Y:S02]  /*9820*/  ISETP.GT.AND P3, PT, R0.reuse, 0x8, P0 ;  /* 0x000000080000780c */ /* 0x040fe40000764270 */
[----:B------:R-:W-:Y:S01]  /*9830*/  ISETP.GT.AND P0, PT, R3, 0xb9, PT ;  /* 0x000000b90300780c */ /* 0x000fe20003f04270 */
[----:B------:R-:W-:Y:S01]  /*9840*/  @P5 STG.E.U16 desc[UR36][R4.64+0x162], R113 ;  /* 0x0001627104005986 */ /* 0x000fe2000c101524 */
[----:B------:R-:W-:-:S02]  /*9850*/  ISETP.GT.AND P4, PT, R0, RZ, P1 ;  /* 0x000000ff0000720c */ /* 0x000fc40000f84270 */
[----:B------:R-:W-:Y:S02]  /*9860*/  F2FP.BF16.F32.PACK_AB R114, RZ, R114 ;  /* 0x00000072ff72723e */ /* 0x000fe400000010ff */
[C---:B------:R-:W-:Y:S02]  /*9870*/  ISETP.GT.AND P5, PT, R0.reuse, RZ, P0 ;  /* 0x000000ff0000720c */ /* 0x040fe400007a4270 */
[----:B------:R-:W-:Y:S01]  /*9880*/  F2FP.BF16.F32.PACK_AB R115, RZ, R115 ;  /* 0x00000073ff73723e */ /* 0x000fe200000010ff */
[----:B------:R-:W-:Y:S01]  /*9890*/  @P2 STG.E.U16 desc[UR36][R6.64+0x160], R114 ;  /* 0x0001607206002986 */ /* 0x000fe2000c101524 */
[----:B------:R-:W-:Y:S02]  /*98a0*/  F2FP.BF16.F32.PACK_AB R116, RZ, R116 ;  /* 0x00000074ff74723e */ /* 0x000fe400000010ff */
        /* <DEDUP_REMOVED lines=65> */
[----:B------:R-:W-:Y:S02]  /*9cc0*/  ISETP.GT.AND P5, PT, R0, RZ, P0 ;  /* 0x000000ff0000720c */ /* 0x000fe400007a4270 */
[----:B------:R-:W-:Y:S02]  /*9cd0*/  F2FP.BF16.F32.PACK_AB R134, RZ, R134 ;  /* 0x00000086ff86723e */ /* 0x000fe400000010ff */
[----:B------:R-:W-:Y:S02]  /*9ce0*/  F2FP.BF16.F32.PACK_AB R135, RZ, R135 ;  /* 0x00000087ff87723e */ /* 0x000fe400000010ff */
[----:B------:R-:W-:Y:S01]  /*9cf0*/  F2FP.BF16.F32.PACK_AB R136, RZ, R136 ;  /* 0x00000088ff88723e */ /* 0x000fe200000010ff */
[----:B------:R-:W-:Y:S01]  /*9d00*/  @P2 STG.E.U16 desc[UR36][R6.64+0x1b0], R134 ;  /* 0x0001b08606002986 */ /* 0x000fe2000c101524 */
[----:B------:R-:W-:-:S02]  /*9d10*/  F2FP.BF16.F32.PACK_AB R137, RZ, R137 ;  /* 0x00000089ff89723e */ /* 0x000fc400000010ff */
[C---:B------:R-:W-:Y:S01]  /*9d20*/  ISETP.GT.AND P1, PT, R0.reuse, 0x8, P1 ;  /* 0x000000080000780c */ /* 0x040fe20000f24270 */
[----:B------:R-:W-:Y:S01]  /*9d30*/  @P3 STG.E.U16 desc[UR36][R6.64+0x1b2], R135 ;  /* 0x0001b28706003986 */ /* 0x000fe2000c101524 */
[C---:B------:R-:W-:Y:S02]  /*9d40*/  ISETP.GT.AND P2, PT, R0.reuse, 0x8, P0 ;  /* 0x000000080000780c */ /* 0x040fe40000744270 */
[C---:B------:R-:W-:Y:S01]  /*9d50*/  ISETP.GT.AND P0, PT, R3.reuse, 0xe9, PT ;  /* 0x000000e90300780c */ /* 0x040fe20003f04270 */
[----:B------:R-:W-:Y:S01]  /*9d60*/  @P4 STG.E.U16 desc[UR36][R4.64+0x1c0], R136 ;  /* 0x0001c08804004986 */ /* 0x000fe2000c101524 */
[----:B------:R-:W-:Y:S02]  /*9d70*/  ISETP.GT.AND P4, PT, R3, 0xe8, PT ;  /* 0x000000e80300780c */ /* 0x000fe40003f84270 */
[----:B------:R-:W-:Y:S01]  /*9d80*/  F2FP.BF16.F32.PACK_AB R138, RZ, R138 ;  /* 0x0000008aff8a723e */ /* 0x000fe200000010ff */
[----:B------:R-:W-:Y:S01]  /*9d90*/  @P5 STG.E.U16 desc[UR36][R4.64+0x1c2], R137 ;  /* 0x0001c28904005986 */ /* 0x000fe2000c101524 */
[----:B------:R-:W-:-:S02]  /*9da0*/  ISETP.GT.AND P5, PT, R0, RZ, P4 ;  /* 0x000000ff0000720c */ /* 0x000fc400027a4270 */
[----:B------:R-:W-:Y:S01]  /*9db0*/  F2FP.BF16.F32.PACK_AB R139, RZ, R139 ;  /* 0x0000008bff8b723e */ /* 0x000fe200000010ff */
[----:B------:R-:W-:Y:S01]  /*9dc0*/  @P1 STG.E.U16 desc[UR36][R6.64+0x1c0], R138 ;  /* 0x0001c08a06001986 */ /* 0x000fe2000c101524 */
[----:B------:R-:W-:Y:S02]  /*9dd0*/  F2FP.BF16.F32.PACK_AB R140, RZ, R140 ;  /* 0x0000008cff8c723e */ /* 0x000fe400000010ff */
[C---:B------:R-:W-:Y:S01]  /*9de0*/  ISETP.GT.AND P3, PT, R0.reuse, RZ, P0 ;  /* 0x000000ff0000720c */ /* 0x040fe20000764270 */
[----:B------:R-:W-:Y:S01]  /*9df0*/  @P2 STG.E.U16 desc[UR36][R6.64+0x1c2], R139 ;  /* 0x0001c28b06002986 */ /* 0x000fe2000c101524 */
[C---:B------:R-:W-:Y:S02]  /*9e00*/  ISETP.GT.AND P4, PT, R0.reuse, 0x8, P4 ;  /* 0x000000080000780c */ /* 0x040fe40002784270 */
[----:B------:R-:W-:Y:S02]  /*9e10*/  F2FP.BF16.F32.PACK_AB R141, RZ, R141 ;  /* 0x0000008dff8d723e */ /* 0x000fe400000010ff */
[----:B------:R-:W-:Y:S01]  /*9e20*/  F2FP.BF16.F32.PACK_AB R142, RZ, R142 ;  /* 0x0000008eff8e723e */ /* 0x000fe200000010ff */
[----:B------:R-:W-:Y:S01]  /*9e30*/  @P5 STG.E.U16 desc[UR36][R4.64+0x1d0], R140 ;  /* 0x0001d08c04005986 */ /* 0x000fe2000c101524 */
[----:B------:R-:W-:-:S02]  /*9e40*/  ISETP.GT.AND P5, PT, R0, 0x8, P0 ;  /* 0x000000080000780c */ /* 0x000fc400007a4270 */
[----:B------:R-:W-:Y:S02]  /*9e50*/  F2FP.BF16.F32.PACK_AB R143, RZ, R143 ;  /* 0x0000008fff8f723e */ /* 0x000fe400000010ff */
[C---:B------:R-:W-:Y:S01]  /*9e60*/  ISETP.GT.AND P0, PT, R3.reuse, 0xf1, PT ;  /* 0x000000f10300780c */ /* 0x040fe20003f04270 */
[----:B------:R-:W-:Y:S01]  /*9e70*/  @P3 STG.E.U16 desc[UR36][R4.64+0x1d2], R141 ;  /* 0x0001d28d04003986 */ /* 0x000fe2000c101524 */
[----:B------:R-:W-:Y:S02]  /*9e80*/  ISETP.GT.AND P3, PT, R3, 0xf0, PT ;  /* 0x000000f00300780c */ /* 0x000fe40003f64270 */
[----:B------:R-:W-:Y:S01]  /*9e90*/  F2FP.BF16.F32.PACK_AB R144, RZ, R144 ;  /* 0x00000090ff90723e */ /* 0x000fe200000010ff */
[----:B------:R-:W-:Y:S01]  /*9ea0*/  @P4 STG.E.U16 desc[UR36][R6.64+0x1d0], R142 ;  /* 0x0001d08e06004986 */ /* 0x000fe2000c101524 */
[C---:B------:R-:W-:Y:S02]  /*9eb0*/  ISETP.GT.AND P4, PT, R0.reuse, RZ, P3 ;  /* 0x000000ff0000720c */ /* 0x040fe40001f84270 */
[----:B------:R-:W-:Y:S01]  /*9ec0*/  F2FP.BF16.F32.PACK_AB R145, RZ, R145 ;  /* 0x00000091ff91723e */ /* 0x000fe200000010ff */
[----:B------:R-:W-:Y:S01]  /*9ed0*/  @P5 STG.E.U16 desc[UR36][R6.64+0x1d2], R143 ;  /* 0x0001d28f06005986 */ /* 0x000fe2000c101524 */
[----:B------:R-:W-:-:S02]  /*9ee0*/  ISETP.GT.AND P5, PT, R0, RZ, P0 ;  /* 0x000000ff0000720c */ /* 0x000fc400007a4270 */
[C---:B------:R-:W-:Y:S02]  /*9ef0*/  ISETP.GT.AND P2, PT, R3.reuse, 0xf8, PT ;  /* 0x000000f80300780c */ /* 0x040fe40003f44270 */
[----:B------:R-:W-:Y:S02]  /*9f00*/  ISETP.GT.AND P1, PT, R3, 0xf9, PT ;  /* 0x000000f90300780c */ /* 0x000fe40003f24270 */
[C---:B------:R-:W-:Y:S02]  /*9f10*/  ISETP.GT.AND P3, PT, R0.reuse, 0x8, P3 ;  /* 0x000000080000780c */ /* 0x040fe40001f64270 */
[C---:B------:R-:W-:Y:S01]  /*9f20*/  ISETP.GT.AND P0, PT, R0.reuse, 0x8, P0 ;  /* 0x000000080000780c */ /* 0x040fe20000704270 */
[----:B------:R-:W-:Y:S01]  /*9f30*/  @P4 STG.E.U16 desc[UR36][R4.64+0x1e0], R144 ;  /* 0x0001e09004004986 */ /* 0x000fe2000c101524 */
[C---:B------:R-:W-:Y:S02]  /*9f40*/  ISETP.GT.AND P4, PT, R0.reuse, RZ, P1 ;  /* 0x000000ff0000720c */ /* 0x040fe40000f84270 */
[----:B------:R-:W-:Y:S01]  /*9f50*/  F2FP.BF16.F32.PACK_AB R146, RZ, R146 ;  /* 0x00000092ff92723e */ /* 0x000fe200000010ff */
[----:B------:R-:W-:Y:S01]  /*9f60*/  @P5 STG.E.U16 desc[UR36][R4.64+0x1e2], R145 ;  /* 0x0001e29104005986 */ /* 0x000fe2000c101524 */
[----:B------:R-:W-:-:S02]  /*9f70*/  ISETP.GT.AND P5, PT, R0, RZ, P2 ;  /* 0x000000ff0000720c */ /* 0x000fc400017a4270 */
[C---:B------:R-:W-:Y:S02]  /*9f80*/  ISETP.GT.AND P2, PT, R0.reuse, 0x8, P2 ;  /* 0x000000080000780c */ /* 0x040fe40001744270 */
[----:B------:R-:W-:Y:S01]  /*9f90*/  F2FP.BF16.F32.PACK_AB R147, RZ, R147 ;  /* 0x00000093ff93723e */ /* 0x000fe200000010ff */
[----:B------:R-:W-:Y:S01]  /*9fa0*/  @P3 STG.E.U16 desc[UR36][R6.64+0x1e0], R146 ;  /* 0x0001e09206003986 */ /* 0x000fe2000c101524 */
[----:B------:R-:W-:Y:S02]  /*9fb0*/  ISETP.GT.AND P1, PT, R0, 0x8, P1 ;  /* 0x000000080000780c */ /* 0x000fe40000f24270 */
[----:B------:R-:W-:Y:S01]  /*9fc0*/  F2FP.BF16.F32.PACK_AB R148, RZ, R148 ;  /* 0x00000094ff94723e */ /* 0x000fe200000010ff */
[----:B------:R-:W-:Y:S01]  /*9fd0*/  @P0 STG.E.U16 desc[UR36][R6.64+0x1e2], R147 ;  /* 0x0001e29306000986 */ /* 0x000fe2000c101524 */
[----:B------:R-:W-:Y:S02]  /*9fe0*/  F2FP.BF16.F32.PACK_AB R149, RZ, R149 ;  /* 0x00000095ff95723e */ /* 0x000fe400000010ff */
[----:B------:R-:W-:Y:S01]  /*9ff0*/  F2FP.BF16.F32.PACK_AB R150, RZ, R150 ;  /* 0x00000096ff96723e */ /* 0x000fe200000010ff */
[----:B------:R-:W-:Y:S01]  /*a000*/  @P5 STG.E.U16 desc[UR36][R4.64+0x1f0], R148 ;  /* 0x0001f09404005986 */ /* 0x000fe2000c101524 */
[----:B------:R-:W-:-:S03]  /*a010*/  F2FP.BF16.F32.PACK_AB R151, RZ, R151 ;  /* 0x00000097ff97723e */ /* 0x000fc600000010ff */
[----:B------:R0:W-:Y:S02]  /*a020*/  @P4 STG.E.U16 desc[UR36][R4.64+0x1f2], R149 ;  /* 0x0001f29504004986 */ /* 0x0001e4000c101524 */
[----:B0-----:R-:W-:Y:S02]  /*a030*/  @P2 IMAD.MOV.U32 R4, RZ, RZ, R6 ;  /* 0x000000ffff042224 */ /* 0x001fe400078e0006 */
[----:B------:R-:W-:-:S05]  /*a040*/  @P2 IMAD.MOV.U32 R5, RZ, RZ, R7 ;  /* 0x000000ffff052224 */ /* 0x000fca00078e0007 */
[----:B------:R0:W-:Y:S04]  /*a050*/  @P2 STG.E.U16 desc[UR36][R4.64+0x1f0], R150 ;  /* 0x0001f09604002986 */ /* 0x0001e8000c101524 */
[----:B------:R0:W-:Y:S02]  /*a060*/  @P1 STG.E.U16 desc[UR36][R6.64+0x1f2], R151 ;  /* 0x0001f29706001986 */ /* 0x0001e4000c101524 */
.L_x_288:
[----:B------:R-:W-:Y:S05]  /*a070*/  BSYNC B0 ;  /* 0x0000000000007941 */ /* 0x000fea0003800000 */
.L_x_34:
[----:B------:R-:W-:Y:S01]  /*a080*/  ULDC UR4, c[0x0][0xc] ;  /* 0x0000030000047ab9 */ /* 0x000fe20000000800 */
[----:B------:R-:W-:Y:S01]  /*a090*/  ULDC UR5, c[0x0][0x10] ;  /* 0x0000040000057ab9 */ /* 0x000fe20000000800 */
[----:B0-----:R-:W0:Y:S01]  /*a0a0*/  LDC R3, c[0x0][0x14] ;  /* 0x00000500ff037b82 */ /* 0x001e220000000800 */
[----:B------:R-:W-:Y:S01]  /*a0b0*/  UIMAD.WIDE.U32 UR4, UR4, UR5, URZ ;  /* 0x00000005040472a5 */ /* 0x000fe2000f8e003f */
[----:B------:R-:W-:Y:S01]  /*a0c0*/  PRMT R0, RZ, 0x7610, R0 ;  /* 0x00007610ff007816 */ /* 0x000fe20000000000 */
[----:B------:R-:W-:Y:S02]  /*a0d0*/  IMAD.MOV.U32 R153, RZ, RZ, -0x1 ;  /* 0xffffffffff997424 */ /* 0x000fe400078e00ff */
[----:B------:R-:W-:Y:S02]  /*a0e0*/  IMAD.MOV.U32 R23, RZ, RZ, -0x1 ;  /* 0xffffffffff177424 */ /* 0x000fe400078e00ff */
[----:B0-----:R-:W-:-:S04]  /*a0f0*/  IMAD.WIDE.U32 R16, R3, UR4, R16 ;  /* 0x0000000403107c25 */ /* 0x001fc8000f8e0010 */
[----:B------:R-:W-:Y:S01]  /*a100*/  IMAD R3, R3, UR5, RZ ;  /* 0x0000000503037c24 */ /* 0x000fe2000f8e02ff */
[----:B------:R-:W-:Y:S02]  /*a110*/  ULDC.64 UR4, c[0x0][0x650] ;  /* 0x0001940000047ab9 */ /* 0x000fe40000000a00 */
[----:B------:R-:W-:Y:S01]  /*a120*/  ISETP.GE.U32.AND P0, PT, R16, UR4, PT ;  /* 0x0000000410007c0c */ /* 0x000fe2000bf06070 */
[----:B------:R-:W-:-:S05]  /*a130*/  IMAD.IADD R17, R17, 0x1, R3 ;  /* 0x0000000111117824 */ /* 0x000fca00078e0203 */
[----:B------:R-:W-:-:S13]  /*a140*/  ISETP.GE.U32.AND.EX P0, PT, R17, UR5, PT, P0 ;  /* 0x0000000511007c0c */ /* 0x000fda000bf06100 */
[----:B------:R-:W-:Y:S05]  /*a150*/  @P0 BRA `(.L_x_289) ;  /* 0x0000000400640947 */ /* 0x000fea0003800000 */
[----:B------:R-:W0:Y:S01]  /*a160*/  S2R R12, SR_CTAID.X ;  /* 0x00000000000c7919 */ /* 0x000e220000002500 */
[----:B------:R-:W0:Y:S01]  /*a170*/  LDC.64 R10, c[0x0][0x628] ;  /* 0x00018a00ff0a7b82 */ /* 0x000e220000000a00 */
[----:B------:R-:W-:Y:S01]  /*a180*/  ULDC UR4, c[0x0][0x150] ;  /* 0x0000540000047ab9 */ /* 0x000fe20000000800 */
[----:B-1234-:R-:W-:Y:S01]  /*a190*/  IMAD.MOV.U32 R8, RZ, RZ, R16 ;  /* 0x000000ffff087224 */ /* 0x01efe200078e0010 */
[----:B-----5:R-:W1:Y:S01]  /*a1a0*/  S2R R24, SR_CTAID.Y ;  /* 0x0000000000187919 */ /* 0x020e620000002600 */
[----:B------:R-:W-:-:S04]  /*a1b0*/  IMAD.MOV.U32 R9, RZ, RZ, R17 ;  /* 0x000000ffff097224 */ /* 0x000fc800078e0011 */
[----:B------:R-:W2:Y:S08]  /*a1c0*/  LDC R21, c[0x0][0x144] ;  /* 0x00005100ff157b82 */ /* 0x000eb00000000800 */
[----:B------:R-:W3:Y:S08]  /*a1d0*/  LDC R0, c[0x0][0x630] ;  /* 0x00018c00ff007b82 */ /* 0x000ef00000000800 */
[----:B------:R-:W4:Y:S01]  /*a1e0*/  LDC.64 R14, c[0x0][0x620] ;  /* 0x00018800ff0e7b82 */ /* 0x000f220000000a00 */
[----:B0-----:R-:W-:-:S04]  /*a1f0*/  ISETP.NE.U32.AND P0, PT, R10, RZ, PT ;  /* 0x000000ff0a00720c */ /* 0x001fc80003f05070 */
[----:B------:R-:W-:Y:S02]  /*a200*/  ISETP.NE.AND.EX P0, PT, R11, RZ, PT, P0 ;  /* 0x000000ff0b00720c */ /* 0x000fe40003f05300 */
[----:B------:R-:W-:-:S05]  /*a210*/  I2FP.F32.U32 R3, R12 ;  /* 0x0000000c00037245 */ /* 0x000fca0000201000 */
[----:B------:R-:W-:-:S04]  /*a220*/  FMUL R3, R3, UR4 ;  /* 0x0000000403037c20 */ /* 0x000fc80008400000 */
[----:B------:R0:W0:Y:S02]  /*a230*/  F2I.U32.TRUNC.NTZ R20, R3 ;  /* 0x0000000300147305 */ /* 0x000024000020f000 */
[----:B-123--:R-:W-:Y:S05]  /*a240*/  @!P0 BRA `(.L_x_290) ;  /* 0x0000000000288947 */ /* 0x00efea0003800000 */
[----:B0-----:R-:W0:Y:S02]  /*a250*/  LDC R3, c[0x0][0x634] ;  /* 0x00018d00ff037b82 */ /* 0x001e240000000800 */
        /* <DEDUP_REMOVED lines=9> */
.L_x_290:
[----:B------:R-:W1:Y:S01]  /*a2f0*/  LDC.64 R28, c[0x0][0x640] ;  /* 0x00019000ff1c7b82 */ /* 0x000e620000000a00 */
[-CC-:B------:R-:W-:Y:S01]  /*a300*/  SHF.R.U64 R23, R8, R0.reuse, R9.reuse ;  /* 0x0000000008177219 */ /* 0x180fe20000001209 */
[----:B0-----:R-:W-:Y:S01]  /*a310*/  IMAD.MOV R20, RZ, RZ, -R20 ;  /* 0x000000ffff147224 */ /* 0x001fe200078e0a14 */
[----:B------:R-:W-:Y:S01]  /*a320*/  SHF.R.U32.HI R0, RZ, R0, R9 ;  /* 0x00000000ff007219 */ /* 0x000fe20000011609 */
[----:B------:R-:W-:Y:S01]  /*a330*/  ULDC UR4, c[0x0][0x154] ;  /* 0x0000550000047ab9 */ /* 0x000fe20000000800 */
[----:B------:R-:W-:Y:S01]  /*a340*/  IADD3 R3, P0, RZ, -R23, RZ ;  /* 0x80000017ff037210 */ /* 0x000fe20007f1e0ff */
[----:B------:R-:W-:Y:S02]  /*a350*/  IMAD R21, R21, R20, R12 ;  /* 0x0000001415157224 */ /* 0x000fe400078e020c */
[----:B------:R-:W0:Y:S01]  /*a360*/  LDC R6, c[0x0][0x618] ;  /* 0x00018600ff067b82 */ /* 0x000e220000000800 */
[----:B------:R-:W-:Y:S02]  /*a370*/  IMAD.MOV.U32 R7, RZ, RZ, 0x1 ;  /* 0x00000001ff077424 */ /* 0x000fe400078e00ff */
[----:B------:R-:W-:-:S04]  /*a380*/  IMAD.X R5, RZ, RZ, ~R0, P0 ;  /* 0x000000ffff057224 */ /* 0x000fc800000e0e00 */
[-C--:B----4-:R-:W-:Y:S01]  /*a390*/  IMAD R0, R5, R14.reuse, RZ ;  /* 0x0000000e05007224 */ /* 0x090fe200078e02ff */
[----:B------:R-:W2:Y:S01]  /*a3a0*/  LDC R8, c[0x0][0x608] ;  /* 0x00018200ff087b82 */ /* 0x000ea20000000800 */
[----:B------:R-:W-:-:S04]  /*a3b0*/  IMAD.WIDE.U32 R4, R3, R14, R16 ;  /* 0x0000000e03047225 */ /* 0x000fc800078e0010 */
[----:B------:R-:W-:Y:S01]  /*a3c0*/  IMAD R3, R3, R15, R0 ;  /* 0x0000000f03037224 */ /* 0x000fe200078e0200 */
[----:B------:R-:W-:Y:S02]  /*a3d0*/  I2FP.F32.U32 R0, R24 ;  /* 0x0000001800007245 */ /* 0x000fe40000201000 */
[----:B------:R-:W3:Y:S01]  /*a3e0*/  LDC R26, c[0x0][0x658] ;  /* 0x00019600ff1a7b82 */ /* 0x000ee20000000800 */
[----:B------:R-:W-:Y:S01]  /*a3f0*/  IMAD.IADD R3, R5, 0x1, R3 ;  /* 0x0000000105037824 */ /* 0x000fe200078e0203 */
[----:B-1----:R-:W-:Y:S01]  /*a400*/  ISETP.NE.U32.AND P0, PT, R28, RZ, PT ;  /* 0x000000ff1c00720c */ /* 0x002fe20003f05070 */
[----:B------:R-:W-:Y:S01]  /*a410*/  FMUL R0, R0, UR4 ;  /* 0x0000000400007c20 */ /* 0x000fe20008400000 */
[----:B------:R-:W-:Y:S02]  /*a420*/  IMAD.MOV.U32 R5, RZ, RZ, -0x1 ;  /* 0xffffffffff057424 */ /* 0x000fe400078e00ff */
[----:B------:R-:W-:Y:S01]  /*a430*/  ISETP.NE.AND.EX P0, PT, R29, RZ, PT, P0 ;  /* 0x000000ff1d00720c */ /* 0x000fe20003f05300 */
[----:B------:R1:W4:Y:S01]  /*a440*/  F2I.U32.TRUNC.NTZ R13, R0 ;  /* 0x00000000000d7305 */ /* 0x000322000020f000 */
[----:B------:R-:W1:Y:S01]  /*a450*/  LDC R15, c[0x0][0x148] ;  /* 0x00005200ff0f7b82 */ /* 0x000e620000000800 */
[----:B0-----:R-:W-:-:S02]  /*a460*/  SHF.R.U64 R12, R4, R6, R3 ;  /* 0x00000006040c7219 */ /* 0x001fc40000001203 */
[----:B------:R-:W-:-:S05]  /*a470*/  SHF.R.U32.HI R3, RZ, R6, R3 ;  /* 0x00000006ff037219 */ /* 0x000fca0000011603 */
[----:B------:R-:W0:Y:S01]  /*a480*/  LDC R20, c[0x0][0x600] ;  /* 0x00018000ff147b82 */ /* 0x000e220000000800 */
[-CC-:B--2---:R-:W-:Y:S02]  /*a490*/  SHF.R.U64 R10, R12, R8.reuse, R3.reuse ;  /* 0x000000080c0a7219 */ /* 0x184fe40000001203 */
[----:B------:R-:W-:-:S05]  /*a4a0*/  SHF.R.U32.HI R3, RZ, R8, R3 ;  /* 0x00000008ff037219 */ /* 0x000fca0000011603 */
[----:B------:R-:W2:Y:S01]  /*a4b0*/  LDC R27, c[0x0][0x648] ;  /* 0x00019200ff1b7b82 */ /* 0x000ea20000000800 */
[-C--:B---3--:R-:W-:Y:S02]  /*a4c0*/  SHF.L.U32 R4, R5, R26.reuse, RZ ;  /* 0x0000001a05047219 */ /* 0x088fe400000006ff */
[--C-:B------:R-:W-:Y:S02]  /*a4d0*/  SHF.R.U64 R14, R10, R26, R3.reuse ;  /* 0x0000001a0a0e7219 */ /* 0x100fe40000001203 */
[----:B------:R-:W-:Y:S02]  /*a4e0*/  LOP3.LUT R25, RZ, R4, RZ, 0x33, !PT ;  /* 0x00000004ff197212 */ /* 0x000fe400078e33ff */
[-C--:B------:R-:W-:Y:S01]  /*a4f0*/  SHF.R.U32.HI R5, RZ, R26.reuse, R3 ;  /* 0x0000001aff057219 */ /* 0x080fe20000011603 */
[----:B------:R-:W3:Y:S01]  /*a500*/  LDC R30, c[0x0][0x638] ;  /* 0x00018e00ff1e7b82 */ /* 0x000ee20000000800 */
[----:B------:R-:W-:Y:S01]  /*a510*/  SHF.L.U32 R154, R7, R26, RZ ;  /* 0x0000001a079a7219 */ /* 0x000fe200000006ff */
[----:B------:R-:W-:-:S06]  /*a520*/  IMAD.MOV.U32 R4, RZ, RZ, R14 ;  /* 0x000000ffff047224 */ /* 0x000fcc00078e000e */
[----:B------:R-:W0:Y:S01]  /*a530*/  LDC R31, c[0x0][0x610] ;  /* 0x00018400ff1f7b82 */ /* 0x000e220000000800 */
[----:B----4-:R-:W-:Y:S05]  /*a540*/  @!P0 BRA `(.L_x_291) ;  /* 0x0000000000288947 */ /* 0x010fea0003800000 */
        /* <DEDUP_REMOVED lines=10> */
.L_x_291:
[----:B------:R-:W-:Y:S01]  /*a5f0*/  ISETP.NE.AND P0, PT, R2, 0x1, PT ;  /* 0x000000010200780c */ /* 0x000fe20003f05270 */
[----:B0-----:R-:W-:Y:S01]  /*a600*/  VIADD R7, R20, 0xffffffff ;  /* 0xffffffff14077836 */ /* 0x001fe20000000000 */
[----:B-12---:R-:W-:Y:S01]  /*a610*/  SHF.R.U64 R0, R4, R27, R5 ;  /* 0x0000001b04007219 */ /* 0x006fe20000001205 */
[----:B------:R-:W-:Y:S01]  /*a620*/  IMAD.MOV R13, RZ, RZ, -R13 ;  /* 0x000000ffff0d7224 */ /* 0x000fe200078e0a0d */
[----:B------:R-:W-:Y:S01]  /*a630*/  LOP3.LUT R5, R10, R25, RZ, 0xc0, !PT ;  /* 0x000000190a057212 */ /* 0x000fe200078ec0ff */
[----:B------:R-:W-:Y:S02]  /*a640*/  IMAD.MOV.U32 R4, RZ, RZ, 0x1 ;  /* 0x00000001ff047424 */ /* 0x000fe400078e00ff */
[----:B------:R-:W-:Y:S02]  /*a650*/  IMAD.MOV R3, RZ, RZ, -R0 ;  /* 0x000000ffff037224 */ /* 0x000fe400078e0a00 */
[----:B------:R-:W-:Y:S01]  /*a660*/  IMAD R154, R154, R0, R5 ;  /* 0x000000009a9a7224 */ /* 0x000fe200078e0205 */
[----:B------:R-:W-:Y:S01]  /*a670*/  LOP3.LUT R5, R12, R7, RZ, 0xc0, !PT ;  /* 0x000000070c057212 */ /* 0x000fe200078ec0ff */
[----:B---3--:R-:W-:-:S02]  /*a680*/  IMAD R0, R3, R30, R14 ;  /* 0x0000001e03007224 */ /* 0x008fc400078e020e */
[----:B------:R-:W-:Y:S02]  /*a690*/  @P0 IMAD R21, R15, R13, R24 ;  /* 0x0000000d0f150224 */ /* 0x000fe400078e0218 */
[----:B------:R-:W-:Y:S01]  /*a6a0*/  IMAD R3, R0, R20, R5 ;  /* 0x0000001400037224 */ /* 0x000fe200078e0205 */
[----:B------:R-:W-:Y:S01]  /*a6b0*/  PRMT R0, R4, 0x7610, R0 ;  /* 0x0000761004007816 */ /* 0x000fe20000000000 */
[----:B------:R-:W-:-:S05]  /*a6c0*/  IMAD R154, R154, R31, R21 ;  /* 0x0000001f9a9a7224 */ /* 0x000fca00078e0215 */
[----:B------:R-:W-:Y:S02]  /*a6d0*/  SEL R153, R3, R154, !P0 ;  /* 0x0000009a03997207 */ /* 0x000fe40004000000 */
[----:B------:R-:W-:-:S07]  /*a6e0*/  SEL R154, R154, R3, !P0 ;  /* 0x000000039a9a7207 */ /* 0x000fce0004000000 */
.L_x_289:
[----:B------:R-:W-:-:S13]  /*a6f0*/  LOP3.LUT P0, RZ, R0, 0xff, RZ, 0xc0, !PT ;  /* 0x000000ff00ff7812 */ /* 0x000fda000780c0ff */
[----:B------:R-:W-:Y:S05]  /*a700*/  @P0 BRA `(.L_x_292) ;  /* 0xffffff6800c40947 */ /* 0x000fea000383ffff */
[----:B------:R-:W-:Y:S05]  /*a710*/  EXIT ;  /* 0x000000000000794d */ /* 0x000fea0003800000 */
.L_x_7:
[----:B0-----:R-:W-:Y:S01]  /*a720*/  ULDC.64 UR4, c[0x0][0x650] ;  /* 0x0001940000047ab9 */ /* 0x001fe20000000a00 */
        /* <DEDUP_REMOVED lines=25> */
.L_x_294:
[----:B------:R-:W0:Y:S01]  /*a8c0*/  LDC.64 R28, c[0x0][0x640] ;  /* 0x00019000ff1c7b82 */ /* 0x000e220000000a00 */
[-CC-:B------:R-:W-:Y:S01]  /*a8d0*/  SHF.R.U64 R22, R12, R6.reuse, R13.reuse ;  /* 0x000000060c167219 */ /* 0x180fe2000000120d */
[----:B------:R-:W-:Y:S01]  /*a8e0*/  IMAD.MOV.U32 R30, RZ, RZ, 0x1 ;  /* 0x00000001ff1e7424 */ /* 0x000fe200078e00ff */
[----:B------:R-:W-:Y:S02]  /*a8f0*/  SHF.R.U32.HI R6, RZ, R6, R13 ;  /* 0x00000006ff067219 */ /* 0x000fe4000001160d */
        /* <DEDUP_REMOVED lines=8> */
[----:B------:R-:W-:Y:S01]  /*a980*/  IMAD.IADD R9, R9, 0x1, R11 ;  /* 0x0000000109097824 */ /* 0x000fe200078e020b */
[----:B0-----:R-:W-:-:S04]  /*a990*/  ISETP.NE.U32.AND P0, PT, R28, RZ, PT ;  /* 0x000000ff1c00720c */ /* 0x001fc80003f05070 */
[----:B------:R-:W-:Y:S02]  /*a9a0*/  ISETP.NE.AND.EX P0, PT, R29, RZ, PT, P0 ;  /* 0x000000ff1d00720c */ /* 0x000fe40003f05300 */
[----:B------:R-:W0:Y:S01]  /*a9b0*/  LDC R20, c[0x0][0x600] ;  /* 0x00018000ff147b82 */ /* 0x000e220000000800 */
[-CC-:B-1----:R-:W-:Y:S01]  /*a9c0*/  SHF.R.U64 R14, R8, R10.reuse, R9.reuse ;  /* 0x0000000a080e7219 */ /* 0x182fe20000001209 */
[----:B------:R-:W-:Y:S01]  /*a9d0*/  IMAD.MOV.U32 R8, RZ, RZ, -0x1 ;  /* 0xffffffffff087424 */ /* 0x000fe200078e00ff */
[----:B------:R-:W-:-:S05]  /*a9e0*/  SHF.R.U32.HI R9, RZ, R10, R9 ;  /* 0x0000000aff097219 */ /* 0x000fca0000011609 */
[----:B------:R-:W1:Y:S01]  /*a9f0*/  LDC R26, c[0x0][0x648] ;  /* 0x00019200ff1a7b82 */ /* 0x000e620000000800 */
[-CC-:B--2---:R-:W-:Y:S02]  /*aa00*/  SHF.R.U64 R21, R14, R12.reuse, R9.reuse ;  /* 0x0000000c0e157219 */ /* 0x184fe40000001209 */
[----:B------:R-:W-:-:S05]  /*aa10*/  SHF.R.U32.HI R6, RZ, R12, R9 ;  /* 0x0000000cff067219 */ /* 0x000fca0000011609 */
[----:B------:R-:W2:Y:S01]  /*aa20*/  LDC R27, c[0x0][0x638] ;  /* 0x00018e00ff1b7b82 */ /* 0x000ea20000000800 */
[-C--:B---3--:R-:W-:Y:S02]  /*aa30*/  SHF.L.U32 R8, R8, R25.reuse, RZ ;  /* 0x0000001908087219 */ /* 0x088fe400000006ff */
[-CC-:B------:R-:W-:Y:S02]  /*aa40*/  SHF.R.U64 R23, R21, R25.reuse, R6.reuse ;  /* 0x0000001915177219 */ /* 0x180fe40000001206 */
[----:B------:R-:W-:Y:S02]  /*aa50*/  LOP3.LUT R32, RZ, R8, RZ, 0x33, !PT ;  /* 0x00000008ff207212 */ /* 0x000fe400078e33ff */
[----:B------:R-:W-:Y:S01]  /*aa60*/  SHF.R.U32.HI R9, RZ, R25, R6 ;  /* 0x00000019ff097219 */ /* 0x000fe20000011606 */
[----:B------:R-:W3:Y:S01]  /*aa70*/  LDC R31, c[0x0][0x610] ;  /* 0x00018400ff1f7b82 */ /* 0x000ee20000000800 */
[----:B------:R-:W-:Y:S01]  /*aa80*/  IMAD.MOV.U32 R8, RZ, RZ, R23 ;  /* 0x000000ffff087224 */ /* 0x000fe200078e0017 */
[----:B------:R-:W-:Y:S06]  /*aa90*/  @!P0 BRA `(.L_x_295) ;  /* 0x0000000000288947 */ /* 0x000fec0003800000 */
        /* <DEDUP_REMOVED lines=10> */
.L_x_295:
[----:B------:R-:W-:Y:S02]  /*ab40*/  ISETP.NE.AND P0, PT, R2, 0x1, PT ;  /* 0x000000010200780c */ /* 0x000fe40003f05270 */
[----:B-1----:R-:W-:Y:S01]  /*ab50*/  SHF.R.U64 R6, R8, R26, R9 ;  /* 0x0000001a08067219 */ /* 0x002fe20000001209 */
[----:B0-----:R-:W-:Y:S01]  /*ab60*/  VIADD R9, R20, 0xffffffff ;  /* 0xffffffff14097836 */ /* 0x001fe20000000000 */
[----:B------:R-:W-:Y:S02]  /*ab70*/  SHF.L.U32 R30, R30, R25, RZ ;  /* 0x000000191e1e7219 */ /* 0x000fe400000006ff */
[----:B------:R-:W-:Y:S01]  /*ab80*/  LOP3.LUT R5, R21, R32, RZ, 0xc0, !PT ;  /* 0x0000002015057212 */ /* 0x000fe200078ec0ff */
[----:B------:R-:W-:-:S04]  /*ab90*/  IMAD.MOV R8, RZ, RZ, -R6 ;  /* 0x000000ffff087224 */ /* 0x000fc800078e0a06 */
[----:B------:R-:W-:Y:S01]  /*aba0*/  IMAD R6, R30, R6, R5 ;  /* 0x000000061e067224 */ /* 0x000fe200078e0205 */
[----:B------:R-:W-:Y:S01]  /*abb0*/  LOP3.LUT R5, R14, R9, RZ, 0xc0, !PT ;  /* 0x000000090e057212 */ /* 0x000fe200078ec0ff */
[----:B------:R-:W-:Y:S02]  /*abc0*/  @P0 IMAD R3, R7, R24, R4 ;  /* 0x0000001807030224 */ /* 0x000fe400078e0204 */
[----:B--2---:R-:W-:Y:S02]  /*abd0*/  IMAD R4, R8, R27, R23 ;  /* 0x0000001b08047224 */ /* 0x004fe400078e0217 */
[----:B---3--:R-:W-:Y:S02]  /*abe0*/  IMAD R3, R6, R31, R3 ;  /* 0x0000001f06037224 */ /* 0x008fe400078e0203 */
[----:B------:R-:W-:Y:S02]  /*abf0*/  IMAD R4, R4, R20, R5 ;  /* 0x0000001404047224 */ /* 0x000fe400078e0205 */
[----:B------:R-:W-:-:S02]  /*ac00*/  IMAD.MOV.U32 R8, RZ, RZ, 0x1 ;  /* 0x00000001ff087424 */ /* 0x000fc400078e00ff */
[----:B------:R-:W-:Y:S01]  /*ac10*/  IMAD.MOV.U32 R6, RZ, RZ, R22 ;  /* 0x000000ffff067224 */ /* 0x000fe200078e0016 */
[----:B------:R-:W-:Y:S02]  /*ac20*/  SEL R21, R4, R3, !P0 ;  /* 0x0000000304157207 */ /* 0x000fe40004000000 */
[----:B------:R-:W-:-:S07]  /*ac30*/  SEL R20, R3, R4, !P0 ;  /* 0x0000000403147207 */ /* 0x000fce0004000000 */
.L_x_293:
[----:B------:R-:W-:-:S08]  /*ac40*/  NOP ;  /* 0x0000000000007918 */ /* 0x000fd00000000000 */
[----:B------:R-:W0:-:S00]  /*ac50*/  USETMAXREG.DEALLOC.CTAPOOL 0x28 ;  /* 0x00000028000079c8 */ /* 0x000e0000080e0500 */
[----:B0-----:R-:W-:-:S13]  /*ac60*/  ISETP.NE.AND P0, PT, R0, RZ, PT ;  /* 0x000000ff0000720c */ /* 0x001fda0003f05270 */
[----:B------:R-:W-:Y:S05]  /*ac70*/  @P0 EXIT ;  /* 0x000000000000094d */ /* 0x000fea0003800000 */
[----:B------:R-:W-:Y:S01]  /*ac80*/  LOP3.LUT P0, RZ, R8, 0xff, RZ, 0xc0, !PT ;  /* 0x000000ff08ff7812 */ /* 0x000fe2000780c0ff */
[----:B------:R-:W-:Y:S02]  /*ac90*/  IMAD.MOV.U32 R0, RZ, RZ, 0x1 ;  /* 0x00000001ff007424 */ /* 0x000fe400078e00ff */
[----:B------:R-:W-:-:S10]  /*aca0*/  IMAD.MOV.U32 R3, RZ, RZ, RZ ;  /* 0x000000ffff037224 */ /* 0x000fd400078e00ff */
[----:B------:R-:W-:Y:S05]  /*acb0*/  @!P0 BRA `(.L_x_296) ;  /* 0x0000000c00748947 */ /* 0x000fea0003800000 */
[----:B------:R-:W0:Y:S01]  /*acc0*/  LDC R0, c[0x0][0x28c] ;  /* 0x0000a300ff007b82 */ /* 0x000e220000000800 */
[----:B------:R-:W1:Y:S01]  /*acd0*/  S2R R9, SR_CgaCtaId ;  /* 0x0000000000097919 */ /* 0x000e620000008800 */
[----:B------:R-:W-:Y:S01]  /*ace0*/  ULDC UR5, c[0x0][0x658] ;  /* 0x0001960000057ab9 */ /* 0x000fe20000000800 */
[----:B------:R-:W-:Y:S01]  /*acf0*/  UMOV UR7, 0xffffffff ;  /* 0xffffffff00077882 */ /* 0x000fe20000000000 */
[----:B------:R-:W-:Y:S01]  /*ad00*/  ULDC UR6, c[0x0][0xc] ;  /* 0x0000030000067ab9 */ /* 0x000fe20000000800 */
[----:B------:R-:W-:Y:S01]  /*ad10*/  USHF.L.U32 UR9, UR7, UR5, URZ ;  /* 0x0000000507097299 */ /* 0x000fe2000800063f */
[----:B------:R-:W-:Y:S01]  /*ad20*/  BSSY B0, `(.L_x_296) ;  /* 0x00000d6000007945 */ /* 0x000fe20003800000 */
[----:B------:R-:W-:Y:S01]  /*ad30*/  UMOV UR8, 0x1 ;  /* 0x0000000100087882 */ /* 0x000fe20000000000 */
[----:B------:R-:W-:Y:S01]  /*ad40*/  ULDC UR7, c[0x0][0x10] ;  /* 0x0000040000077ab9 */ /* 0x000fe20000000800 */
[----:B------:R-:W-:Y:S01]  /*ad50*/  USHF.L.U32 UR5, UR8, UR5, URZ ;  /* 0x0000000508057299 */ /* 0x000fe2000800063f */
[----:B------:R-:W-:Y:S01]  /*ad60*/  IMAD.MOV.U32 R11, RZ, RZ, 0x1 ;  /* 0x00000001ff0b7424 */ /* 0x000fe200078e00ff */
[----:B------:R-:W-:Y:S01]  /*ad70*/  UIMAD.WIDE.U32 UR6, UR6, UR7, URZ ;  /* 0x00000007060672a5 */ /* 0x000fe2000f8e003f */
[----:B------:R-:W-:Y:S01]  /*ad80*/  LOP3.LUT R8, R19, 0x2, RZ, 0xfc, !PT ;  /* 0x0000000213087812 */ /* 0x000fe200078efcff */
[----:B------:R-:W-:Y:S01]  /*ad90*/  ULDC UR8, c[0x0][0x14] ;  /* 0x0000050000087ab9 */ /* 0x000fe20000000800 */
[----:B------:R-:W-:Y:S01]  /*ada0*/  ULDC UR4, c[0x0][0x600] ;  /* 0x0001800000047ab9 */ /* 0x000fe20000000800 */
[----:B------:R-:W-:-:S02]  /*adb0*/  UIMAD.WIDE.U32 UR30, UR6, UR8, URZ ;  /* 0x00000008061e72a5 */ /* 0x000fc4000f8e003f */
[----:B------:R-:W-:Y:S02]  /*adc0*/  UIMAD UR7, UR7, UR8, URZ ;  /* 0x00000008070772a4 */ /* 0x000fe4000f8e023f */
[----:B------:R-:W-:Y:S02]  /*add0*/  UIADD3 UR4, UR4, -0x1, URZ ;  /* 0xffffffff04047890 */ /* 0x000fe4000fffe03f */
[----:B------:R-:W-:Y:S02]  /*ade0*/  ULOP3.LUT UR6, URZ, UR9, URZ, 0x33, !UPT ;  /* 0x000000093f067292 */ /* 0x000fe4000f8e333f */
[----:B------:R-:W-:Y:S01]  /*adf0*/  UIADD3 UR7, UR31, UR7, URZ ;  /* 0x000000071f077290 */ /* 0x000fe2000fffe03f */
[----:B0-----:R-:W-:Y:S01]  /*ae00*/  VIADD R0, R0, 0x7f ;  /* 0x0000007f00007836 */ /* 0x001fe20000000000 */
[----:B------:R-:W-:-:S04]  /*ae10*/  ULDC.64 UR38, c[0x0][0x198] ;  /* 0x0000660000267ab9 */ /* 0x000fc80000000a00 */
[----:B------:R-:W-:-:S04]  /*ae20*/  SHF.R.S32.HI R3, RZ, 0x1f, R0 ;  /* 0x0000001fff037819 */ /* 0x000fc80000011400 */
[----:B------:R-:W-:Y:S01]  /*ae30*/  LEA.HI R10, R3, R0, RZ, 0x7 ;  /* 0x00000000030a7211 */ /* 0x000fe200078f38ff */
[C---:B-1----:R-:W-:Y:S02]  /*ae40*/  IMAD.SHL.U32 R12, R9.reuse, 0x80, RZ ;  /* 0x00000080090c7824 */ /* 0x042fe400078e00ff */
[----:B------:R-:W-:Y:S01]  /*ae50*/  IMAD.MOV.U32 R0, RZ, RZ, 0x1 ;  /* 0x00000001ff007424 */ /* 0x000fe200078e00ff */
[----:B------:R-:W-:Y:S01]  /*ae60*/  SHF.R.S32.HI R10, RZ, 0x7, R10 ;  /* 0x00000007ff0a7819 */ /* 0x000fe2000001140a */
[----:B------:R-:W-:Y:S01]  /*ae70*/  IMAD.MOV.U32 R3, RZ, RZ, RZ ;  /* 0x000000ffff037224 */ /* 0x000fe200078e00ff */
[----:B------:R-:W-:Y:S01]  /*ae80*/  LOP3.LUT R12, R12, 0x80, RZ, 0xc0, !PT ;  /* 0x000000800c0c7812 */ /* 0x000fe200078ec0ff */
[----:B------:R-:W-:Y:S02]  /*ae90*/  IMAD.SHL.U32 R9, R9, 0x2000, RZ ;  /* 0x0000200009097824 */ /* 0x000fe400078e00ff */
[----:B------:R-:W-:-:S07]  /*aea0*/  VIADD R13, R10, 0x1 ;  /* 0x000000010a0d7836 */ /* 0x000fce0000000000 */
.L_x_307:
[----:B------:R-:W-:-:S03]  /*aeb0*/  UMOV UR8, 0xffffffff ;  /* 0xffffffff00087882 */ /* 0x000fc60000000000 */
[----:B------:R-:W-:Y:S05]  /*aec0*/  BRA.DIV UR8, `(.L_x_297) ;  /* 0x0000000e08fc7947 */ /* 0x000fea000b800000 */
[----:B------:R-:W-:-:S13]  /*aed0*/  ELECT P6, URZ, PT ;  /* 0x00000000003f782f */ /* 0x000fda00038c0000 */
.L_x_319:
[----:B------:R-:W0:Y:S01]  /*aee0*/  LDC R4, c[0x0][0x28c] ;  /* 0x0000a300ff047b82 */ /* 0x000e220000000800 */
[----:B------:R-:W-:Y:S01]  /*aef0*/  BSSY B1, `(.L_x_298) ;  /* 0x0000045000017945 */ /* 0x000fe20003800000 */
[----:B0-----:R-:W-:-:S13]  /*af00*/  ISETP.LT.OR P6, PT, R4, 0x1, !P6 ;  /* 0x000000010400780c */ /* 0x001fda00077c1670 */
[----:B------:R-:W-:Y:S05]  /*af10*/  @P6 BRA `(.L_x_299) ;  /* 0x0000000400086947 */ /* 0x000fea0003800000 */
[----:B------:R-:W-:Y:S02]  /*af20*/  IMAD.SHL.U32 R20, R20, 0x80, RZ ;  /* 0x0000008014147824 */ /* 0x000fe400078e00ff */
[----:B------:R-:W-:Y:S02]  /*af30*/  IMAD R21, R21, 0x100, R12 ;  /* 0x0000010015157824 */ /* 0x000fe400078e020c */
[----:B------:R-:W-:Y:S02]  /*af40*/  IMAD.MOV.U32 R22, RZ, RZ, RZ ;  /* 0x000000ffff167224 */ /* 0x000fe400078e00ff */
[----:B------:R-:W-:Y:S02]  /*af50*/  IMAD.MOV.U32 R4, RZ, RZ, R13 ;  /* 0x000000ffff047224 */ /* 0x000fe400078e000d */
[----:B------:R-:W-:Y:S02]  /*af60*/  IMAD.MOV.U32 R5, RZ, RZ, R0 ;  /* 0x000000ffff057224 */ /* 0x000fe400078e0000 */
[----:B------:R-:W-:-:S07]  /*af70*/  IMAD.MOV.U32 R7, RZ, RZ, R3 ;  /* 0x000000ffff077224 */ /* 0x000fce00078e0003 */
.L_x_302:
[----:B------:R-:W0:Y:S01]  /*af80*/  S2R R15, SR_CgaCtaId ;  /* 0x00000000000f7919 */ /* 0x000e220000008800 */
[----:B------:R-:W-:Y:S02]  /*af90*/  MOV R14, 0x400 ;  /* 0x00000400000e7802 */ /* 0x000fe40000000f00 */
[----:B------:R-:W-:Y:S02]  /*afa0*/  LOP3.LUT P1, RZ, R18, 0x7f, RZ, 0xc0, !PT ;  /* 0x0000007f12ff7812 */ /* 0x000fe4000782c0ff */
[----:B0-----:R-:W-:Y:S02]  /*afb0*/  LEA R25, R15, R14, 0x18 ;  /* 0x0000000e0f197211 */ /* 0x001fe400078ec0ff */
[----:B------:R-:W-:-:S09]  /*afc0*/  SHF.L.U32 R14, R5, 0x1f, RZ ;  /* 0x0000001f050e7819 */ /* 0x000fd200000006ff */
[----:B------:R-:W0:Y:S01]  /*afd0*/  @!P1 LDC R15, c[0x0][0x500] ;  /* 0x00014000ff0f9b82 */ /* 0x000e220000000800 */
[----:B------:R-:W-:-:S04]  /*afe0*/  IMAD R23, R7, 0x8, R25 ;  /* 0x0000000807177824 */ /* 0x000fc800078e0219 */
[----:B------:R-:W1:Y:S02]  /*aff0*/  SYNCS.PHASECHK.TRANS64.TRYWAIT P0, [R23+URZ+0x28], R14 ;  /* 0x0000280e170075a7 */ /* 0x000e64000800017f */
[----:B-1----:R-:W-:Y:S05]  /*b000*/  @!P0 BRA `(.L_x_300) ;  /* 0x0000000c00cc8947 */ /* 0x002fea0003800000 */
.L_x_320:
[----:B-1----:R-:W-:Y:S01]  /*b010*/  PRMT R14, R8, 0x9910, RZ ;  /* 0x00009910080e7816 */ /* 0x002fe200000000ff */
[----:B0-----:R0:W-:Y:S03]  /*b020*/  @!P1 SYNCS.ARRIVE.TRANS64 RZ, [R23+URZ], R15 ;  /* 0x0000000f17ff99a7 */ /* 0x0011e6000800003f */
[----:B------:R-:W-:-:S13]  /*b030*/  ISETP.NE.AND P0, PT, R14, 0x2, PT ;  /* 0x000000020e00780c */ /* 0x000fda0003f05270 */
[----:B0-----:R-:W-:Y:S05]  /*b040*/  @P0 BRA `(.L_x_301) ;  /* 0x0000000000040947 */ /* 0x001fea0003800000 */
[----:B------:R-:W-:Y:S01]  /*b050*/  BPT.TRAP 0x1 ;  /* 0x000000040000795c */ /* 0x000fe20000300000 */
.L_x_301:
[----:B------:R-:W-:Y:S01]  /*b060*/  IMAD.SHL.U32 R14, R7, 0x8000, RZ ;  /* 0x00008000070e7824 */ /* 0x000fe200078e00ff */
[----:B------:R-:W-:Y:S01]  /*b070*/  R2UR UR34, R22 ;  /* 0x00000000162272ca */ /* 0x000fe200000e0000 */
[----:B------:R-:W-:Y:S01]  /*b080*/  VIADD R4, R4, 0xffffffff ;  /* 0xffffffff04047836 */ /* 0x000fe20000000000 */
[----:B------:R-:W-:Y:S01]  /*b090*/  R2UR UR33, R23 ;  /* 0x00000000172172ca */ /* 0x000fe200000e0000 */
[----:B------:R-:W-:Y:S01]  /*b0a0*/  IMAD.IADD R15, R25, 0x1, R14 ;  /* 0x00000001190f7824 */ /* 0x000fe200078e020e */
[----:B------:R-:W-:Y:S01]  /*b0b0*/  LOP3.LUT R14, R14, 0x2000, R9, 0xf8, !PT ;  /* 0x000020000e0e7812 */ /* 0x000fe200078ef809 */
[----:B------:R-:W-:Y:S01]  /*b0c0*/  UIADD3 UR14, UP0, UR38, 0xf0, URZ ;  /* 0x000000f0260e7890 */ /* 0x000fe2000ff1e03f */
[----:B------:R-:W-:Y:S01]  /*b0d0*/  R2UR UR36, R6 ;  /* 0x00000000062472ca */ /* 0x000fe200000e0000 */
[----:B------:R-:W-:Y:S01]  /*b0e0*/  UIADD3 UR40, UP1, UR38, 0x1f0, URZ ;  /* 0x000001f026287890 */ /* 0x000fe2000ff3e03f */
[----:B------:R-:W-:Y:S01]  /*b0f0*/  R2UR UR24, R15 ;  /* 0x000000000f1872ca */ /* 0x000fe200000e0000 */
[----:B------:R-:W-:Y:S01]  /*b100*/  IMAD R14, R14, 0x2, R25 ;  /* 0x000000020e0e7824 */ /* 0x000fe200078e0219 */
[----:B------:R-:W-:Y:S01]  /*b110*/  R2UR UR35, R20 ;  /* 0x00000000142372ca */ /* 0x000fe200000e0000 */
[----:B------:R-:W-:Y:S01]  /*b120*/  UIADD3.X UR15, URZ, UR39, URZ, UP0, !UPT ;  /* 0x000000273f0f7290 */ /* 0x000fe200087fe43f */
[----:B------:R-:W-:Y:S01]  /*b130*/  R2UR UR19, R21 ;  /* 0x00000000151372ca */ /* 0x000fe200000e0000 */
[----:B------:R-:W-:Y:S01]  /*b140*/  UIADD3 UR26, UR34, 0x40, URZ ;  /* 0x00000040221a7890 */ /* 0x000fe2000fffe03f */
[----:B------:R-:W-:Y:S01]  /*b150*/  R2UR UR8, R14 ;  /* 0x000000000e0872ca */ /* 0x000fe200000e0000 */
[----:B------:R-:W-:Y:S01]  /*b160*/  UIADD3.X UR41, URZ, UR39, URZ, UP1, !UPT ;  /* 0x000000273f297290 */ /* 0x000fe20008ffe43f */
[----:B------:R-:W-:Y:S01]  /*b170*/  ISETP.GT.AND P1, PT, R4, 0x1, PT ;  /* 0x000000010400780c */ /* 0x000fe20003f24270 */
[----:B------:R-:W-:Y:S01]  /*b180*/  VIADD R7, R7, 0x1 ;  /* 0x0000000107077836 */ /* 0x000fe20000000000 */
[----:B------:R-:W-:Y:S01]  /*b190*/  UMOV UR22, 0x0 ;  /* 0x0000000000167882 */ /* 0x000fe20000000000 */
[----:B------:R-:W-:Y:S01]  /*b1a0*/  UMOV UR23, 0x10000000 ;  /* 0x1000000000177882 */ /* 0x000fe20000000000 */
[----:B------:R-:W-:Y:S01]  /*b1b0*/  UMOV UR25, UR33 ;  /* 0x0000002100197c82 */ /* 0x000fe20008000000 */
[----:B------:R-:W-:Y:S01]  /*b1c0*/  UIADD3 UR32, UR24, 0x100, URZ ;  /* 0x0000010018207890 */ /* 0x000fe2000fffe03f */
[----:B------:R-:W-:Y:S01]  /*b1d0*/  ISETP.NE.AND P0, PT, R7, 0x5, PT ;  /* 0x000000050700780c */ /* 0x000fe20003f05270 */
[----:B------:R-:W-:Y:S01]  /*b1e0*/  UIADD3 UR24, UR24, 0x4100, URZ ;  /* 0x0000410018187890 */ /* 0x000fe2000fffe03f */
[----:B------:R-:W-:Y:S01]  /*b1f0*/  VIADD R22, R22, 0x80 ;  /* 0x0000008016167836 */ /* 0x000fe20000000000 */
[----:B------:R-:W-:Y:S01]  /*b200*/  UMOV UR28, UR36 ;  /* 0x00000024001c7c82 */ /* 0x000fe20008000000 */
[----:B------:R-:W-:Y:S01]  /*b210*/  UMOV UR27, UR35 ;  /* 0x00000023001b7c82 */ /* 0x000fe20008000000 */
[----:B------:R-:W-:Y:S01]  /*b220*/  UIADD3 UR16, UR8, 0x28100, URZ ;  /* 0x0002810008107890 */ /* 0x000fe2000fffe03f */
[----:B------:R-:W-:Y:S01]  /*b230*/  SEL R14, RZ, 0x1, P0 ;  /* 0x00000001ff0e7807 */ /* 0x000fe20000000000 */
[----:B------:R-:W-:Y:S01]  /*b240*/  UIADD3 UR8, UR8, 0x30100, URZ ;  /* 0x0003010008087890 */ /* 0x000fe2000fffe03f */
[----:B------:R0:W-:Y:S01]  /*b250*/  UTMALDG.3D [UR32], [UR14], desc[UR22] ;  /* 0x000016200e0075b4 */ /* 0x0001e20008011000 */
[----:B------:R-:W-:Y:S01]  /*b260*/  UMOV UR13, 0x30000 ;  /* 0x00030000000d7882 */ /* 0x000fe20000000000 */
[----:B------:R-:W-:Y:S01]  /*b270*/  UMOV UR17, UR33 ;  /* 0x0000002100117c82 */ /* 0x000fe20008000000 */
[----:B------:R-:W-:Y:S01]  /*b280*/  UMOV UR18, UR34 ;  /* 0x0000002200127c82 */ /* 0x000fe20008000000 */
[----:B------:R-:W-:Y:S01]  /*b290*/  UMOV UR20, UR36 ;  /* 0x0000002400147c82 */ /* 0x000fe20008000000 */
[----:B------:R-:W-:Y:S01]  /*b2a0*/  UMOV UR9, UR33 ;  /* 0x0000002100097c82 */ /* 0x000fe20008000000 */
[----:B------:R-:W-:Y:S01]  /*b2b0*/  UMOV UR11, UR19 ;  /* 0x00000013000b7c82 */ /* 0x000fe20008000000 */
[----:B------:R-:W-:Y:S01]  /*b2c0*/  UMOV UR12, UR36 ;  /* 0x00000024000c7c82 */ /* 0x000fe20008000000 */
[----:B------:R0:W-:Y:S01]  /*b2d0*/  UTMALDG.3D [UR24], [UR14], desc[UR22] ;  /* 0x000016180e0075b4 */ /* 0x0001e20008011000 */
[----:B------:R-:W-:Y:S01]  /*b2e0*/  UMOV UR10, UR26 ;  /* 0x0000001a000a7c82 */ /* 0x000fe20008000000 */
[----:B------:R-:W-:-:S02]  /*b2f0*/  LOP3.LUT R5, R5, R14, RZ, 0x3c, !PT ;  /* 0x0000000e05057212 */ /* 0x000fc400078e3cff */
[----:B------:R-:W-:Y:S01]  /*b300*/  SEL R7, R7, RZ, P0 ;  /* 0x000000ff07077207 */ /* 0x000fe20000000000 */
[----:B------:R0:W-:Y:S01]  /*b310*/  UTMALDG.3D.MULTICAST [UR16], [UR40], UR13, desc[UR22] ;  /* 0x00001610280073b4 */ /* 0x0001e2000801180d */
[----:B------:R0:W-:Y:S02]  /*b320*/  UTMALDG.3D.MULTICAST [UR8], [UR40], UR13, desc[UR22] ;  /* 0x00001608280073b4 */ /* 0x0001e4000801180d */
[----:B0-----:R-:W-:Y:S05]  /*b330*/  @P1 BRA `(.L_x_302) ;  /* 0xfffffffc00101947 */ /* 0x001fea000383ffff */
.L_x_299:
[----:B------:R-:W-:Y:S05]  /*b340*/  BSYNC B1 ;  /* 0x0000000000017941 */ /* 0x000fea0003800000 */
.L_x_298:
[----:B------:R-:W-:Y:S01]  /*b350*/  LOP3.LUT P1, RZ, R11, 0xff, RZ, 0xc0, !PT ;  /* 0x000000ff0bff7812 */ /* 0x000fe2000782c0ff */
[C---:B------:R-:W-:Y:S01]  /*b360*/  IMAD.IADD R6, R10.reuse, 0x1, R3 ;  /* 0x000000010a067824 */ /* 0x040fe200078e0203 */
[----:B------:R-:W-:Y:S01]  /*b370*/  ULDC.64 UR8, c[0x0][0x650] ;  /* 0x0001940000087ab9 */ /* 0x000fe20000000a00 */
[----:B------:R-:W-:Y:S01]  /*b380*/  ISETP.GE.U32.AND P2, PT, R10, 0x5, PT ;  /* 0x000000050a00780c */ /* 0x000fe20003f46070 */
[----:B------:R-:W-:Y:S01]  /*b390*/  BSSY B1, `(.L_x_303) ;  /* 0x000006c000017945 */ /* 0x000fe20003800000 */
[----:B------:R-:W-:Y:S01]  /*b3a0*/  IMAD.MOV.U32 R20, RZ, RZ, -0x1 ;  /* 0xffffffffff147424 */ /* 0x000fe200078e00ff */
[----:B------:R-:W-:Y:S01]  /*b3b0*/  ISETP.GT.U32.AND P0, PT, R6, 0x4, PT ;  /* 0x000000040600780c */ /* 0x000fe20003f04070 */
[----:B------:R-:W-:Y:S01]  /*b3c0*/  IMAD.MOV.U32 R21, RZ, RZ, -0x1 ;  /* 0xffffffffff157424 */ /* 0x000fe200078e00ff */
[----:B------:R-:W-:Y:S02]  /*b3d0*/  PRMT R11, RZ, 0x7610, R11 ;  /* 0x00007610ff0b7816 */ /* 0x000fe4000000000b */
[----:B------:R-:W-:-:S03]  /*b3e0*/  ISETP.LT.U32.AND P0, PT, R10, 0x5, P0 ;  /* 0x000000050a00780c */ /* 0x000fc60000701070 */
[----:B------:R-:W0:Y:S01]  /*b3f0*/  @P1 S2R R5, SR_CgaCtaId ;  /* 0x0000000000051919 */ /* 0x000e220000008800 */
[----:B------:R-:W-:-:S04]  /*b400*/  @P1 MOV R4, 0x400 ;  /* 0x0000040000041802 */ /* 0x000fc80000000f00 */
[----:B0-----:R-:W-:Y:S01]  /*b410*/  @P1 LEA R3, R5, R4, 0x18 ;  /* 0x0000000405031211 */ /* 0x001fe200078ec0ff */
[----:B------:R-:W-:-:S03]  /*b420*/  IMAD.WIDE.U32 R4, R6, -0x33333333, RZ ;  /* 0xcccccccd06047825 */ /* 0x000fc600078e00ff */
[----:B------:R0:W-:Y:S01]  /*b430*/  @P1 SYNCS.ARRIVE.TRANS64.A1T0 RZ, [R3+URZ+0x68], RZ ;  /* 0x000068ff03ff19a7 */ /* 0x0001e2000810003f */
[----:B------:R-:W-:Y:S02]  /*b440*/  IADD3 R16, P1, R16, UR30, RZ ;  /* 0x0000001e10107c10 */ /* 0x000fe4000ff3e0ff */
[----:B------:R-:W-:Y:S02]  /*b450*/  SHF.R.U32.HI R5, RZ, 0x2, R5 ;  /* 0x00000002ff057819 */ /* 0x000fe40000011605 */
[----:B------:R-:W-:Y:S02]  /*b460*/  IADD3.X R17, R17, UR7, RZ, P1, !PT ;  /* 0x0000000711117c10 */ /* 0x000fe40008ffe4ff */
[----:B------:R-:W-:Y:S02]  /*b470*/  PRMT R4, RZ, 0x7610, R4 ;  /* 0x00007610ff047816 */ /* 0x000fe40000000004 */
[----:B0-----:R-:W-:Y:S02]  /*b480*/  SEL R3, RZ, 0x1, !P0 ;  /* 0x00000001ff037807 */ /* 0x001fe40004000000 */
[----:B------:R-:W-:-:S02]  /*b490*/  ISETP.GE.U32.AND P0, PT, R16, UR8, PT ;  /* 0x0000000810007c0c */ /* 0x000fc4000bf06070 */
[----:B------:R-:W-:Y:S01]  /*b4a0*/  LOP3.LUT R0, R0, R3, RZ, 0x3c, !PT ;  /* 0x0000000300007212 */ /* 0x000fe200078e3cff */
[----:B------:R-:W-:Y:S01]  /*b4b0*/  IMAD R3, R5, -0x5, R6 ;  /* 0xfffffffb05037824 */ /* 0x000fe200078e0206 */
[----:B------:R-:W-:Y:S01]  /*b4c0*/  ISETP.GE.U32.AND.EX P0, PT, R17, UR9, PT, P0 ;  /* 0x0000000911007c0c */ /* 0x000fe2000bf06100 */
[----:B------:R-:W-:Y:S01]  /*b4d0*/  IMAD.MOV.U32 R6, RZ, RZ, -0x1 ;  /* 0xffffffffff067424 */ /* 0x000fe200078e00ff */
[----:B------:R-:W-:-:S11]  /*b4e0*/  @P2 LOP3.LUT R0, R0, 0x1, R5, 0x78, !PT ;  /* 0x0000000100002812 */ /* 0x000fd600078e7805 */
[----:B------:R-:W-:Y:S05]  /*b4f0*/  @P0 BRA `(.L_x_304) ;  /* 0x0000000400540947 */ /* 0x000fea0003800000 */
[----:B------:R-:W0:Y:S01]  /*b500*/  S2R R15, SR_CTAID.X ;  /* 0x00000000000f7919 */ /* 0x000e220000002500 */
[----:B------:R-:W-:Y:S01]  /*b510*/  ULDC.64 UR8, c[0x0][0x628] ;  /* 0x00018a0000087ab9 */ /* 0x000fe20000000a00 */
[----:B------:R-:W-:Y:S01]  /*b520*/  ULDC UR11, c[0x0][0x630] ;  /* 0x00018c00000b7ab9 */ /* 0x000fe20000000800 */
[----:B------:R-:W-:Y:S01]  /*b530*/  ISETP.NE.U32.AND P0, PT, RZ, UR8, PT ;  /* 0x00000008ff007c0c */ /* 0x000fe2000bf05070 */
[----:B------:R-:W1:Y:S01]  /*b540*/  S2R R20, SR_CTAID.Y ;  /* 0x0000000000147919 */ /* 0x000e620000002600 */
[----:B------:R-:W-:Y:S01]  /*b550*/  ULDC UR12, c[0x0][0x150] ;  /* 0x00005400000c7ab9 */ /* 0x000fe20000000800 */
[----:B------:R-:W-:Y:S01]  /*b560*/  IMAD.MOV.U32 R4, RZ, RZ, R16 ;  /* 0x000000ffff047224 */ /* 0x000fe200078e0010 */
[----:B------:R-:W-:Y:S01]  /*b570*/  ISETP.NE.AND.EX P0, PT, RZ, UR9, PT, P0 ;  /* 0x00000009ff007c0c */ /* 0x000fe2000bf05300 */
[----:B------:R-:W-:Y:S01]  /*b580*/  IMAD.MOV.U32 R5, RZ, RZ, R17 ;  /* 0x000000ffff057224 */ /* 0x000fe200078e0011 */
[----:B0-----:R-:W-:-:S11]  /*b590*/  I2FP.F32.U32 R22, R15 ;  /* 0x0000000f00167245 */ /* 0x001fd60000201000 */
[----:B------:R-:W-:Y:S05]  /*b5a0*/  @!P0 BRA `(.L_x_305) ;  /* 0x0000000000288947 */ /* 0x000fea0003800000 */
[----:B------:R-:W-:Y:S02]  /*b5b0*/  ULDC UR10, c[0x0][0x634] ;  /* 0x00018d00000a7ab9 */ /* 0x000fe40000000800 */
[----:B------:R-:W-:-:S05]  /*b5c0*/  IADD3 R5, P0, R16, UR10, RZ ;  /* 0x0000000a10057c10 */ /* 0x000fca000ff1e0ff */
[----:B------:R-:W-:-:S04]  /*b5d0*/  IMAD.X R21, RZ, RZ, R17, P0 ;  /* 0x000000ffff157224 */ /* 0x000fc800000e0611 */
[----:B------:R-:W-:-:S04]  /*b5e0*/  IMAD.WIDE.U32 R6, R21, UR8, RZ ;  /* 0x0000000815067c25 */ /* 0x000fc8000f8e00ff */
[----:B------:R-:W-:-:S04]  /*b5f0*/  IMAD.WIDE.U32 R6, P0, R5, UR9, R6 ;  /* 0x0000000905067c25 */ /* 0x000fc8000f800006 */
[----:B------:R-:W-:-:S04]  /*b600*/  IMAD.WIDE.U32 R4, R5, UR8, RZ ;  /* 0x0000000805047c25 */ /* 0x000fc8000f8e00ff */
[----:B------:R-:W-:Y:S01]  /*b610*/  IMAD.MOV.U32 R4, RZ, RZ, R7 ;  /* 0x000000ffff047224 */ /* 0x000fe200078e0007 */
[----:B------:R-:W-:Y:S01]  /*b620*/  IADD3 RZ, P1, R5, R6, RZ ;  /* 0x0000000605ff7210 */ /* 0x000fe20007f3e0ff */
[----:B------:R-:W-:-:S04]  /*b630*/  IMAD.X R5, RZ, RZ, RZ, P0 ;  /* 0x000000ffff057224 */ /* 0x000fc800000e06ff */
[----:B------:R-:W-:-:S08]  /*b640*/  IMAD.WIDE.U32.X R4, R21, UR9, R4, P1 ;  /* 0x0000000915047c25 */ /* 0x000fd000088e0404 */
.L_x_305:
[--C-:B------:R-:W-:Y:S01]  /*b650*/  SHF.R.U64 R14, R4, UR11, R5.reuse ;  /* 0x0000000b040e7c19 */ /* 0x100fe20008001205 */
[----:B------:R-:W-:Y:S01]  /*b660*/  FMUL R22, R22, UR12 ;  /* 0x0000000c16167c20 */ /* 0x000fe20008400000 */
[----:B------:R-:W-:Y:S01]  /*b670*/  SHF.R.U32.HI R4, RZ, UR11, R5 ;  /* 0x0000000bff047c19 */ /* 0x000fe20008011605 */
[----:B------:R-:W0:Y:S01]  /*b680*/  LDC R6, c[0x0][0x144] ;  /* 0x00005100ff067b82 */ /* 0x000e220000000800 */
[----:B------:R-:W-:Y:S01]  /*b690*/  IADD3 R5, P0, RZ, -R14, RZ ;  /* 0x8000000eff057210 */ /* 0x000fe20007f1e0ff */
[----:B------:R-:W-:Y:S01]  /*b6a0*/  ULDC UR10, c[0x0][0x154] ;  /* 0x00005500000a7ab9 */ /* 0x000fe20000000800 */
[----:B-1----:R-:W-:Y:S01]  /*b6b0*/  I2FP.F32.U32 R7, R20 ;  /* 0x0000001400077245 */ /* 0x002fe20000201000 */
[----:B------:R-:W1:Y:S01]  /*b6c0*/  F2I.U32.TRUNC.NTZ R22, R22 ;  /* 0x0000001600167305 */ /* 0x000e62000020f000 */
[----:B------:R-:W-:Y:S01]  /*b6d0*/  ULDC.64 UR8, c[0x0][0x620] ;  /* 0x0001880000087ab9 */ /* 0x000fe20000000a00 */
[----:B------:R-:W-:Y:S01]  /*b6e0*/  IMAD.X R4, RZ, RZ, ~R4, P0 ;  /* 0x000000ffff047224 */ /* 0x000fe200000e0e04 */
[----:B------:R-:W-:Y:S01]  /*b6f0*/  ISETP.NE.AND P2, PT, R2, 0x1, PT ;  /* 0x000000010200780c */ /* 0x000fe20003f45270 */
[----:B------:R-:W-:Y:S01]  /*b700*/  FMUL R23, R7, UR10 ;  /* 0x0000000a07177c20 */ /* 0x000fe20008400000 */
[----:B------:R-:W2:Y:S01]  /*b710*/  LDC R25, c[0x0][0x148] ;  /* 0x00005200ff197b82 */ /* 0x000ea20000000800 */
[----:B------:R-:W-:Y:S01]  /*b720*/  IMAD R4, R4, UR8, RZ ;  /* 0x0000000804047c24 */ /* 0x000fe2000f8e02ff */
[----:B------:R-:W-:-:S02]  /*b730*/  ULDC.64 UR10, c[0x0][0x640] ;  /* 0x00019000000a7ab9 */ /* 0x000fc40000000a00 */
[----:B------:R-:W-:Y:S01]  /*b740*/  ISETP.NE.U32.AND P0, PT, RZ, UR10, PT ;  /* 0x0000000aff007c0c */ /* 0x000fe2000bf05070 */
[----:B------:R-:W3:Y:S01]  /*b750*/  F2I.U32.TRUNC.NTZ R23, R23 ;  /* 0x0000001700177305 */ /* 0x000ee2000020f000 */
[C---:B------:R-:W-:Y:S02]  /*b760*/  IMAD R7, R5.reuse, UR9, R4 ;  /* 0x0000000905077c24 */ /* 0x040fe4000f8e0204 */
[----:B------:R-:W-:Y:S01]  /*b770*/  IMAD.WIDE.U32 R4, R5, UR8, R16 ;  /* 0x0000000805047c25 */ /* 0x000fe2000f8e0010 */
[----:B------:R-:W-:Y:S01]  /*b780*/  ULDC UR8, c[0x0][0x618] ;  /* 0x0001860000087ab9 */ /* 0x000fe20000000800 */
[----:B------:R-:W-:Y:S02]  /*b790*/  ISETP.NE.AND.EX P0, PT, RZ, UR11, PT, P0 ;  /* 0x0000000bff007c0c */ /* 0x000fe4000bf05300 */
[----:B------:R-:W-:Y:S02]  /*b7a0*/  IMAD.IADD R5, R5, 0x1, R7 ;  /* 0x0000000105057824 */ /* 0x000fe400078e0207 */
[----:B-1----:R-:W-:-:S03]  /*b7b0*/  IMAD.MOV R22, RZ, RZ, -R22 ;  /* 0x000000ffff167224 */ /* 0x002fc600078e0a16 */
[----:B------:R-:W-:Y:S01]  /*b7c0*/  SHF.R.U64 R21, R4, UR8, R5 ;  /* 0x0000000804157c19 */ /* 0x000fe20008001205 */
[----:B0-----:R-:W-:Y:S01]  /*b7d0*/  IMAD R15, R6, R22, R15 ;  /* 0x00000016060f7224 */ /* 0x001fe200078e020f */
[----:B------:R-:W-:Y:S01]  /*b7e0*/  SHF.R.U32.HI R4, RZ, UR8, R5 ;  /* 0x00000008ff047c19 */ /* 0x000fe20008011605 */
[----:B------:R-:W-:Y:S01]  /*b7f0*/  ULDC UR8, c[0x0][0x608] ;  /* 0x0001820000087ab9 */ /* 0x000fe20000000800 */
[----:B---3--:R-:W-:Y:S02]  /*b800*/  IMAD.MOV R6, RZ, RZ, -R23 ;  /* 0x000000ffff067224 */ /* 0x008fe400078e0a17 */
[--C-:B------:R-:W-:Y:S02]  /*b810*/  SHF.R.U64 R22, R21, UR8, R4.reuse ;  /* 0x0000000815167c19 */ /* 0x100fe40008001204 */
[----:B------:R-:W-:Y:S01]  /*b820*/  SHF.R.U32.HI R5, RZ, UR8, R4 ;  /* 0x00000008ff057c19 */ /* 0x000fe20008011604 */
[----:B------:R-:W-:Y:S01]  /*b830*/  ULDC UR8, c[0x0][0x658] ;  /* 0x0001960000087ab9 */ /* 0x000fe20000000800 */
[----:B--2---:R-:W-:-:S02]  /*b840*/  @P2 IMAD R15, R25, R6, R20 ;  /* 0x00000006190f2224 */ /* 0x004fc400078e0214 */
[--C-:B------:R-:W-:Y:S02]  /*b850*/  SHF.R.U64 R20, R22, UR8, R5.reuse ;  /* 0x0000000816147c19 */ /* 0x100fe40008001205 */
[----:B------:R-:W-:-:S03]  /*b860*/  SHF.R.U32.HI R23, RZ, UR8, R5 ;  /* 0x00000008ff177c19 */ /* 0x000fc60008011605 */
[----:B------:R-:W-:Y:S02]  /*b870*/  IMAD.MOV.U32 R6, RZ, RZ, R20 ;  /* 0x000000ffff067224 */ /* 0x000fe400078e0014 */
[----:B------:R-:W-:Y:S01]  /*b880*/  IMAD.MOV.U32 R5, RZ, RZ, R23 ;  /* 0x000000ffff057224 */ /* 0x000fe200078e0017 */
[----:B------:R-:W-:Y:S06]  /*b890*/  @!P0 BRA `(.L_x_306) ;  /* 0x00000000002c8947 */ /* 0x000fec0003800000 */
        /* <DEDUP_REMOVED lines=9> */
[----:B------:R-:W-:-:S04]  /*b930*/  IMAD.WIDE.U32.X R4, R23, UR11, R4, P1 ;  /* 0x0000000b17047c25 */ /* 0x000fc800088e0404 */
[----:B------:R-:W-:-:S07]  /*b940*/  IMAD.MOV.U32 R6, RZ, RZ, R4 ;  /* 0x000000ffff067224 */ /* 0x000fce00078e0004 */
.L_x_306:
[----:B------:R-:W-:Y:S01]  /*b950*/  ULDC UR8, c[0x0][0x648] ;  /* 0x0001920000087ab9 */ /* 0x000fe20000000800 */
[----:B------:R-:W-:Y:S01]  /*b960*/  LOP3.LUT R4, R22, UR6, RZ, 0xc0, !PT ;  /* 0x0000000616047c12 */ /* 0x000fe2000f8ec0ff */
[----:B------:R-:W-:Y:S01]  /*b970*/  ULDC UR9, c[0x0][0x610] ;  /* 0x0001840000097ab9 */ /* 0x000fe20000000800 */
[----:B------:R-:W-:Y:S01]  /*b980*/  SHF.R.U64 R5, R6, UR8, R5 ;  /* 0x0000000806057c19 */ /* 0x000fe20008001205 */
[----:B------:R-:W-:Y:S01]  /*b990*/  ULDC UR8, c[0x0][0x638] ;  /* 0x00018e0000087ab9 */ /* 0x000fe20000000800 */
[----:B------:R-:W-:Y:S01]  /*b9a0*/  LOP3.LUT R21, R21, UR4, RZ, 0xc0, !PT ;  /* 0x0000000415157c12 */ /* 0x000fe2000f8ec0ff */
[----:B------:R-:W-:Y:S02]  /*b9b0*/  IMAD.MOV.U32 R6, RZ, RZ, R14 ;  /* 0x000000ffff067224 */ /* 0x000fe400078e000e */
[----:B------:R-:W-:Y:S02]  /*b9c0*/  IMAD.MOV R7, RZ, RZ, -R5 ;  /* 0x000000ffff077224 */ /* 0x000fe400078e0a05 */
[----:B------:R-:W-:-:S02]  /*b9d0*/  IMAD R4, R5, UR5, R4 ;  /* 0x0000000505047c24 */ /* 0x000fc4000f8e0204 */
[----:B------:R-:W-:Y:S01]  /*b9e0*/  IMAD R20, R7, UR8, R20 ;  /* 0x0000000807147c24 */ /* 0x000fe2000f8e0214 */
[----:B------:R-:W-:Y:S01]  /*b9f0*/  ULDC UR8, c[0x0][0x600] ;  /* 0x0001800000087ab9 */ /* 0x000fe20000000800 */
[----:B------:R-:W-:Y:S02]  /*ba00*/  IMAD R15, R4, UR9, R15 ;  /* 0x00000009040f7c24 */ /* 0x000fe4000f8e020f */
[----:B------:R-:W-:Y:S02]  /*ba10*/  IMAD R20, R20, UR8, R21 ;  /* 0x0000000814147c24 */ /* 0x000fe4000f8e0215 */
[----:B------:R-:W-:-:S03]  /*ba20*/  IMAD.MOV.U32 R4, RZ, RZ, 0x1 ;  /* 0x00000001ff047424 */ /* 0x000fc600078e00ff */
[----:B------:R-:W-:Y:S02]  /*ba30*/  SEL R21, R20, R15, !P2 ;  /* 0x0000000f14157207 */ /* 0x000fe40005000000 */
[----:B------:R-:W-:-:S07]  /*ba40*/  SEL R20, R15, R20, !P2 ;  /* 0x000000140f147207 */ /* 0x000fce0005000000 */
.L_x_304:
[----:B------:R-:W-:Y:S05]  /*ba50*/  BSYNC B1 ;  /* 0x0000000000017941 */ /* 0x000fea0003800000 */
.L_x_303:
[----:B------:R-:W-:-:S13]  /*ba60*/  LOP3.LUT P0, RZ, R4, 0xff, RZ, 0xc0, !PT ;  /* 0x000000ff04ff7812 */ /* 0x000fda000780c0ff */
[----:B------:R-:W-:Y:S05]  /*ba70*/  @P0 BRA `(.L_x_307) ;  /* 0xfffffff4000c0947 */ /* 0x000fea000383ffff */
[----:B------:R-:W-:Y:S05]  /*ba80*/  BSYNC B0 ;  /* 0x0000000000007941 */ /* 0x000fea0003800000 */
.L_x_296:
[----:B------:R-:W-:-:S03]  /*ba90*/  UMOV UR8, 0xffffffff ;  /* 0xffffffff00087882 */ /* 0x000fc60000000000 */
[----:B------:R-:W-:Y:S05]  /*baa0*/  BRA.DIV UR8, `(.L_x_308) ;  /* 0x0000000608387947 */ /* 0x000fea000b800000 */
[----:B------:R-:W-:-:S13]  /*bab0*/  ELECT P6, URZ, PT ;  /* 0x00000000003f782f */ /* 0x000fda00038c0000 */
.L_x_323:
[----:B------:R-:W-:Y:S04]  /*bac0*/  BSSY B0, `(.L_x_309) ;  /* 0x0000034000007945 */ /* 0x000fe80003800000 */
[----:B------:R-:W-:Y:S05]  /*bad0*/  @!P6 BRA `(.L_x_310) ;  /* 0x0000000000c8e947 */ /* 0x000fea0003800000 */
[----:B------:R-:W-:-:S04]  /*bae0*/  LOP3.LUT R19, R19, 0x2, RZ, 0xfc, !PT ;  /* 0x0000000213137812 */ /* 0x000fc800078efcff */
[----:B------:R-:W-:-:S13]  /*baf0*/  ISETP.NE.AND P0, PT, R19, 0x3, PT ;  /* 0x000000031300780c */ /* 0x000fda0003f05270 */
[----:B------:R-:W-:Y:S05]  /*bb00*/  @!P0 BRA `(.L_x_311) ;  /* 0x0000000000048947 */ /* 0x000fea0003800000 */
[----:B------:R-:W-:Y:S01]  /*bb10*/  BPT.TRAP 0x1 ;  /* 0x000000040000795c */ /* 0x000fe20000300000 */
.L_x_311:
[----:B------:R-:W0:Y:S01]  /*bb20*/  S2R R5, SR_CgaCtaId ;  /* 0x0000000000057919 */ /* 0x000e220000008800 */
[----:B------:R-:W-:Y:S02]  /*bb30*/  MOV R2, 0x400 ;  /* 0x0000040000027802 */ /* 0x000fe40000000f00 */
[----:B------:R-:W-:Y:S02]  /*bb40*/  SHF.L.U32 R4, R0, 0x1f, RZ ;  /* 0x0000001f00047819 */ /* 0x000fe400000006ff */
[----:B0-----:R-:W-:-:S05]  /*bb50*/  LEA R2, R5, R2, 0x18 ;  /* 0x0000000205027211 */ /* 0x001fca00078ec0ff */
[----:B------:R-:W-:-:S04]  /*bb60*/  VIADD R2, R2, 0x28 ;  /* 0x0000002802027836 */ /* 0x000fc80000000000 */
[C---:B------:R-:W-:Y:S02]  /*bb70*/  IMAD R7, R3.reuse, 0x8, R2 ;  /* 0x0000000803077824 */ /* 0x040fe400078e0202 */
[----:B------:R-:W-:Y:S02]  /*bb80*/  VIADD R3, R3, 0x1 ;  /* 0x0000000103037836 */ /* 0x000fe40000000000 */
[----:B------:R-:W0:Y:S03]  /*bb90*/  SYNCS.PHASECHK.TRANS64.TRYWAIT P0, [R7+URZ], R4 ;  /* 0x00000004070075a7 */ /* 0x000e26000800017f */
[----:B------:R-:W-:-:S04]  /*bba0*/  ISETP.NE.AND P1, PT, R3, 0x5, PT ;  /* 0x000000050300780c */ /* 0x000fc80003f25270 */
[----:B------:R-:W-:Y:S02]  /*bbb0*/  SEL R5, RZ, 0x1, P1 ;  /* 0x00000001ff057807 */ /* 0x000fe40000800000 */
[----:B------:R-:W-:Y:S02]  /*bbc0*/  SEL R3, R3, RZ, P1 ;  /* 0x000000ff03037207 */ /* 0x000fe40000800000 */
[----:B------:R-:W-:-:S03]  /*bbd0*/  LOP3.LUT R6, R0, R5, RZ, 0x3c, !PT ;  /* 0x0000000500067212 */ /* 0x000fc600078e3cff */
[----:B------:R-:W-:Y:S01]  /*bbe0*/  IMAD R8, R3, 0x8, R2 ;  /* 0x0000000803087824 */ /* 0x000fe200078e0202 */
[----:B------:R-:W-:Y:S01]  /*bbf0*/  SHF.L.U32 R5, R6, 0x1f, RZ ;  /* 0x0000001f06057819 */ /* 0x000fe200000006ff */
[----:B0-----:R-:W-:Y:S06]  /*bc00*/  @!P0 BRA `(.L_x_312) ;  /* 0x0000000400008947 */ /* 0x001fec0003800000 */
.L_x_324:
[----:B------:R-:W1:Y:S01]  /*bc10*/  SYNCS.PHASECHK.TRANS64.TRYWAIT P0, [R8+URZ], R5 ;  /* 0x00000005080075a7 */ /* 0x000e62000800017f */
[----:B------:R-:W-:-:S05]  /*bc20*/  VIADD R0, R3, 0x1 ;  /* 0x0000000103007836 */ /* 0x000fca0000000000 */
[----:B------:R-:W-:-:S04]  /*bc30*/  ISETP.NE.AND P1, PT, R0, 0x5, PT ;  /* 0x000000050000780c */ /* 0x000fc80003f25270 */
[----:B------:R-:W-:Y:S02]  /*bc40*/  SEL R3, RZ, 0x1, P1 ;  /* 0x00000001ff037807 */ /* 0x000fe40000800000 */
[----:B0-----:R-:W-:Y:S02]  /*bc50*/  SEL R7, R0, RZ, P1 ;  /* 0x000000ff00077207 */ /* 0x001fe40000800000 */
[----:B------:R-:W-:-:S03]  /*bc60*/  LOP3.LUT R6, R6, R3, RZ, 0x3c, !PT ;  /* 0x0000000306067212 */ /* 0x000fc600078e3cff */
[----:B------:R-:W-:Y:S01]  /*bc70*/  IMAD R9, R7, 0x8, R2 ;  /* 0x0000000807097824 */ /* 0x000fe200078e0202 */
[----:B------:R-:W-:Y:S01]  /*bc80*/  SHF.L.U32 R4, R6, 0x1f, RZ ;  /* 0x0000001f06047819 */ /* 0x000fe200000006ff */
[----:B-1----:R-:W-:Y:S06]  /*bc90*/  @!P0 BRA `(.L_x_313) ;  /* 0x0000000000f08947 */ /* 0x002fec0003800000 */
.L_x_325:
[----:B------:R-:W1:Y:S01]  /*bca0*/  SYNCS.PHASECHK.TRANS64.TRYWAIT P0, [R9+URZ], R4 ;  /* 0x00000004090075a7 */ /* 0x000e62000800017f */
[----:B------:R-:W-:-:S05]  /*bcb0*/  VIADD R0, R7, 0x1 ;  /* 0x0000000107007836 */ /* 0x000fca0000000000 */
[----:B------:R-:W-:-:S04]  /*bcc0*/  ISETP.NE.AND P1, PT, R0, 0x5, PT ;  /* 0x000000050000780c */ /* 0x000fc80003f25270 */
[----:B------:R-:W-:Y:S02]  /*bcd0*/  SEL R3, RZ, 0x1, P1 ;  /* 0x00000001ff037807 */ /* 0x000fe40000800000 */
[----:B------:R-:W-:Y:S02]  /*bce0*/  SEL R7, R0, RZ, P1 ;  /* 0x000000ff00077207 */ /* 0x000fe40000800000 */
[----:B------:R-:W-:-:S03]  /*bcf0*/  LOP3.LUT R11, R6, R3, RZ, 0x3c, !PT ;  /* 0x00000003060b7212 */ /* 0x000fc600078e3cff */
[----:B------:R-:W-:Y:S01]  /*bd00*/  IMAD R6, R7, 0x8, R2 ;  /* 0x0000000807067824 */ /* 0x000fe200078e0202 */
[----:B0-----:R-:W-:Y:S01]  /*bd10*/  SHF.L.U32 R5, R11, 0x1f, RZ ;  /* 0x0000001f0b057819 */ /* 0x001fe200000006ff */
[----:B-1----:R-:W-:Y:S06]  /*bd20*/  @!P0 BRA `(.L_x_314) ;  /* 0x0000000000e08947 */ /* 0x002fec0003800000 */
.L_x_326:
[----:B------:R-:W1:Y:S01]  /*bd30*/  SYNCS.PHASECHK.TRANS64.TRYWAIT P0, [R6+URZ], R5 ;  /* 0x00000005060075a7 */ /* 0x000e62000800017f */
[----:B------:R-:W-:-:S05]  /*bd40*/  VIADD R0, R7, 0x1 ;  /* 0x0000000107007836 */ /* 0x000fca0000000000 */
[----:B------:R-:W-:-:S04]  /*bd50*/  ISETP.NE.AND P1, PT, R0, 0x5, PT ;  /* 0x000000050000780c */ /* 0x000fc80003f25270 */
[----:B0-----:R-:W-:Y:S02]  /*bd60*/  SEL R4, RZ, 0x1, P1 ;  /* 0x00000001ff047807 */ /* 0x001fe40000800000 */
[----:B------:R-:W-:Y:S02]  /*bd70*/  SEL R3, R0, RZ, P1 ;  /* 0x000000ff00037207 */ /* 0x000fe40000800000 */
[----:B------:R-:W-:Y:S01]  /*bd80*/  LOP3.LUT R0, R11, R4, RZ, 0x3c, !PT ;  /* 0x000000040b007212 */ /* 0x000fe200078e3cff */
[----:B-1----:R-:W-:Y:S06]  /*bd90*/  @!P0 BRA `(.L_x_315) ;  /* 0x0000000000d88947 */ /* 0x002fec0003800000 */
.L_x_327:
[----:B------:R-:W-:Y:S01]  /*bda0*/  IMAD R3, R3, 0x8, R2 ;  /* 0x0000000803037824 */ /* 0x000fe200078e0202 */
[----:B------:R-:W-:-:S07]  /*bdb0*/  SHF.L.U32 R0, R0, 0x1f, RZ ;  /* 0x0000001f00007819 */ /* 0x000fce00000006ff */
.L_x_316:
[----:B-1----:R1:W2:Y:S02]  /*bdc0*/  SYNCS.PHASECHK.TRANS64.TRYWAIT P0, [R3+URZ], R0 ;  /* 0x00000000030075a7 */ /* 0x0022a4000800017f */
[----:B--2---:R-:W-:Y:S05]  /*bdd0*/  @!P0 NANOSLEEP.SYNCS 0x989680 ;  /* 0x009896800000895d */ /* 0x004fea0003900000 */
[----:B------:R-:W2:Y:S02]  /*bde0*/  @!P0 SYNCS.PHASECHK.TRANS64 P0, [R3+URZ], R0 ;  /* 0x00000000030085a7 */ /* 0x000ea4000800007f */
[----:B--2---:R-:W-:Y:S05]  /*bdf0*/  @!P0 BRA `(.L_x_316) ;  /* 0xfffffffc00f08947 */ /* 0x004fea000383ffff */
.L_x_310:
[----:B------:R-:W-:Y:S05]  /*be00*/  BSYNC B0 ;  /* 0x0000000000007941 */ /* 0x000fea0003800000 */
.L_x_309:
[----:B------:R-:W-:Y:S05]  /*be10*/  EXIT ;  /* 0x000000000000794d */ /* 0x000fea0003800000 */
.L_x_21:
[----:B---3--:R3:W4:Y:S02]  /*be20*/  SYNCS.PHASECHK.TRANS64.TRYWAIT P1, [R3+URZ], R0 ;  /* 0x00000000030075a7 */ /* 0x008724000802017f */
[----:B----4-:R-:W-:Y:S05]  /*be30*/  @!P1 NANOSLEEP.SYNCS 0x989680 ;  /* 0x009896800000995d */ /* 0x010fea0003900000 */
[----:B------:R-:W4:Y:S02]  /*be40*/  @!P1 SYNCS.PHASECHK.TRANS64 P1, [R3+URZ], R0 ;  /* 0x00000000030095a7 */ /* 0x000f24000802007f */
[----:B----4-:R-:W-:Y:S05]  /*be50*/  @!P1 BRA `(.L_x_21) ;  /* 0xfffffffc00f09947 */ /* 0x010fea000383ffff */
[----:B------:R-:W-:Y:S05]  /*be60*/  BRA `(.L_x_20) ;  /* 0xffffff5400b47947 */ /* 0x000fea000383ffff */
.L_x_26:
[----:B-1----:R1:W2:Y:S02]  /*be70*/  SYNCS.PHASECHK.TRANS64.TRYWAIT P1, [R5+URZ], R4 ;  /* 0x00000004050075a7 */ /* 0x0022a4000802017f */
[----:B--2---:R-:W-:Y:S05]  /*be80*/  @!P1 NANOSLEEP.SYNCS 0x989680 ;  /* 0x009896800000995d */ /* 0x004fea0003900000 */
[----:B------:R-:W2:Y:S02]  /*be90*/  @!P1 SYNCS.PHASECHK.TRANS64 P1, [R5+URZ], R4 ;  /* 0x00000004050095a7 */ /* 0x000ea4000802007f */
[----:B--2---:R-:W-:Y:S05]  /*bea0*/  @!P1 BRA `(.L_x_26) ;  /* 0xfffffffc00f09947 */ /* 0x004fea000383ffff */
[----:B------:R-:W-:Y:S05]  /*beb0*/  BRA `(.L_x_25) ;  /* 0xffffff5c00307947 */ /* 0x000fea000383ffff */
.L_x_297:
[----:B------:R-:W-:Y:S01]  /*bec0*/  BSSY B1, `(.L_x_317) ;  /* 0x0000006000017945 */ /* 0x000fe20003800000 */
[----:B------:R-:W-:-:S07]  /*bed0*/  IMAD.MOV.U32 R15, RZ, RZ, -0x1 ;  /* 0xffffffffff0f7424 */ /* 0x000fce00078e00ff */
[----:B------:R-:W-:Y:S05]  /*bee0*/  WARPSYNC.COLLECTIVE R15, `(.L_x_318) ;  /* 0x000000000f0c7348 */ /* 0x000fea0003c00000 */
[----:B------:R-:W-:Y:S02]  /*bef0*/  ELECT P6, UR62, PT ;  /* 0x00000000003e782f */ /* 0x000fe400038c0000 */
[----:B------:R-:W-:Y:S01]  /*bf00*/  MOV R14, UR62 ;  /* 0x0000003e000e7c02 */ /* 0x000fe20008000f00 */
[----:B------:R-:W-:Y:S10]  /*bf10*/  ENDCOLLECTIVE ;  /* 0x000000000000791b */ /* 0x000ff40003800000 */
.L_x_318:
[----:B------:R-:W-:Y:S05]  /*bf20*/  BSYNC B1 ;  /* 0x0000000000017941 */ /* 0x000fea0003800000 */
.L_x_317:
[----:B------:R-:W-:Y:S05]  /*bf30*/  BRA `(.L_x_319) ;  /* 0xffffffec00e87947 */ /* 0x000fea000383ffff */
.L_x_300:
[----:B-1----:R1:W2:Y:S02]  /*bf40*/  SYNCS.PHASECHK.TRANS64.TRYWAIT P0, [R23+URZ+0x28], R14 ;  /* 0x0000280e170075a7 */ /* 0x0022a4000800017f */
[----:B--2---:R-:W-:Y:S05]  /*bf50*/  @!P0 NANOSLEEP.SYNCS 0x989680 ;  /* 0x009896800000895d */ /* 0x004fea0003900000 */
[----:B------:R-:W2:Y:S02]  /*bf60*/  @!P0 SYNCS.PHASECHK.TRANS64 P0, [R23+URZ+0x28], R14 ;  /* 0x0000280e170085a7 */ /* 0x000ea4000800007f */
[----:B--2---:R-:W-:Y:S05]  /*bf70*/  @!P0 BRA `(.L_x_300) ;  /* 0xfffffffc00f08947 */ /* 0x004fea000383ffff */
[----:B------:R-:W-:Y:S05]  /*bf80*/  BRA `(.L_x_320) ;  /* 0xfffffff000207947 */ /* 0x000fea000383ffff */
.L_x_308:
[----:B------:R-:W-:Y:S01]  /*bf90*/  BSSY B0, `(.L_x_321) ;  /* 0x0000006000007945 */ /* 0x000fe20003800000 */
[----:B------:R-:W-:-:S07]  /*bfa0*/  IMAD.MOV.U32 R15, RZ, RZ, -0x1 ;  /* 0xffffffffff0f7424 */ /* 0x000fce00078e00ff */
[----:B------:R-:W-:Y:S05]  /*bfb0*/  WARPSYNC.COLLECTIVE R15, `(.L_x_322) ;  /* 0x000000000f0c7348 */ /* 0x000fea0003c00000 */
[----:B------:R-:W-:Y:S02]  /*bfc0*/  ELECT P6, UR62, PT ;  /* 0x00000000003e782f */ /* 0x000fe400038c0000 */
[----:B------:R-:W-:Y:S01]  /*bfd0*/  MOV R14, UR62 ;  /* 0x0000003e000e7c02 */ /* 0x000fe20008000f00 */
[----:B------:R-:W-:Y:S10]  /*bfe0*/  ENDCOLLECTIVE ;  /* 0x000000000000791b */ /* 0x000ff40003800000 */
.L_x_322:
[----:B------:R-:W-:Y:S05]  /*bff0*/  BSYNC B0 ;  /* 0x0000000000007941 */ /* 0x000fea0003800000 */
.L_x_321:
[----:B------:R-:W-:Y:S05]  /*c000*/  BRA `(.L_x_323) ;  /* 0xfffffff800ac7947 */ /* 0x000fea000383ffff */
.L_x_312:
[----:B0-----:R0:W1:Y:S02]  /*c010*/  SYNCS.PHASECHK.TRANS64.TRYWAIT P0, [R7+URZ], R4 ;  /* 0x00000004070075a7 */ /* 0x001064000800017f */
[----:B-1----:R-:W-:Y:S05]  /*c020*/  @!P0 NANOSLEEP.SYNCS 0x989680 ;  /* 0x009896800000895d */ /* 0x002fea0003900000 */
[----:B------:R-:W1:Y:S02]  /*c030*/  @!P0 SYNCS.PHASECHK.TRANS64 P0, [R7+URZ], R4 ;  /* 0x00000004070085a7 */ /* 0x000e64000800007f */
[----:B-1----:R-:W-:Y:S05]  /*c040*/  @!P0 BRA `(.L_x_312) ;  /* 0xfffffffc00f08947 */ /* 0x002fea000383ffff */
[----:B------:R-:W-:Y:S05]  /*c050*/  BRA `(.L_x_324) ;  /* 0xfffffff800ec7947 */ /* 0x000fea000383ffff */
.L_x_313:
[----:B0-----:R0:W1:Y:S02]  /*c060*/  SYNCS.PHASECHK.TRANS64.TRYWAIT P0, [R8+URZ], R5 ;  /* 0x00000005080075a7 */ /* 0x001064000800017f */
[----:B-1----:R-:W-:Y:S05]  /*c070*/  @!P0 NANOSLEEP.SYNCS 0x989680 ;  /* 0x009896800000895d */ /* 0x002fea0003900000 */
[----:B------:R-:W1:Y:S02]  /*c080*/  @!P0 SYNCS.PHASECHK.TRANS64 P0, [R8+URZ], R5 ;  /* 0x00000005080085a7 */ /* 0x000e64000800007f */
[----:B-1----:R-:W-:Y:S05]  /*c090*/  @!P0 BRA `(.L_x_313) ;  /* 0xfffffffc00f08947 */ /* 0x002fea000383ffff */
[----:B------:R-:W-:Y:S05]  /*c0a0*/  BRA `(.L_x_325) ;  /* 0xfffffff800fc7947 */ /* 0x000fea000383ffff */
.L_x_314:
[----:B0-----:R0:W1:Y:S02]  /*c0b0*/  SYNCS.PHASECHK.TRANS64.TRYWAIT P0, [R9+URZ], R4 ;  /* 0x00000004090075a7 */ /* 0x001064000800017f */
[----:B-1----:R-:W-:Y:S05]  /*c0c0*/  @!P0 NANOSLEEP.SYNCS 0x989680 ;  /* 0x009896800000895d */ /* 0x002fea0003900000 */
[----:B------:R-:W1:Y:S02]  /*c0d0*/  @!P0 SYNCS.PHASECHK.TRANS64 P0, [R9+URZ], R4 ;  /* 0x00000004090085a7 */ /* 0x000e64000800007f */
[----:B-1----:R-:W-:Y:S05]  /*c0e0*/  @!P0 BRA `(.L_x_314) ;  /* 0xfffffffc00f08947 */ /* 0x002fea000383ffff */
[----:B------:R-:W-:Y:S05]  /*c0f0*/  BRA `(.L_x_326) ;  /* 0xfffffffc000c7947 */ /* 0x000fea000383ffff */
.L_x_315:
[----:B0-----:R0:W1:Y:S02]  /*c100*/  SYNCS.PHASECHK.TRANS64.TRYWAIT P0, [R6+URZ], R5 ;  /* 0x00000005060075a7 */ /* 0x001064000800017f */
[----:B-1----:R-:W-:Y:S05]  /*c110*/  @!P0 NANOSLEEP.SYNCS 0x989680 ;  /* 0x009896800000895d */ /* 0x002fea0003900000 */
[----:B------:R-:W1:Y:S02]  /*c120*/  @!P0 SYNCS.PHASECHK.TRANS64 P0, [R6+URZ], R5 ;  /* 0x00000005060085a7 */ /* 0x000e64000800007f */
[----:B-1----:R-:W-:Y:S05]  /*c130*/  @!P0 BRA `(.L_x_315) ;  /* 0xfffffffc00f08947 */ /* 0x002fea000383ffff */
[----:B------:R-:W-:Y:S05]  /*c140*/  BRA `(.L_x_327) ;  /* 0xfffffffc00147947 */ /* 0x000fea000383ffff */
.L_x_328:
[----:B------:R-:W-:-:S00]  /*c150*/  BRA `(.L_x_328) ;  /* 0xfffffffc00fc7947 */ /* 0x000fc0000383ffff */
[----:B------:R-:W-:-:S00]  /*c160*/  NOP ;  /* 0x0000000000007918 */ /* 0x000fc00000000000 */
        /* <DEDUP_REMOVED lines=9> */
.L_x_329:


//--------------------- .nv.global.init           --------------------------
	.section	.nv.global.init,"aw",@progbits
.nv.global.init:
	.type		$str$22,@object
	.size		$str$22,($str$23 - $str$22)
$str$22:
        /*0000*/ 	.byte	0x6b, 0x5f, 0x74, 0x69, 0x6c, 0x65, 0x5f, 0x63, 0x6f, 0x75, 0x6e, 0x74, 0x20, 0x3e, 0x3d, 0x20
        /*0010*/ 	.byte	0x31, 0x00
	.type		$str$23,@object
	.size		$str$23,(__unnamed_1 - $str$23)
$str$23:
        /*0012*/ 	.byte	0x2f, 0x74, 0x6d, 0x70, 0x2f, 0x63, 0x75, 0x74, 0x6c, 0x61, 0x73, 0x73, 0x5f, 0x73, 0x77, 0x65
        /*0022*/ 	.byte	0x65, 0x70, 0x5f, 0x73, 0x72, 0x63, 0x2f, 0x69, 0x6e, 0x63, 0x6c, 0x75, 0x64, 0x65, 0x2f, 0x63
        /*0032*/ 	.byte	0x75, 0x74, 0x6c, 0x61, 0x73, 0x73, 0x2f, 0x67, 0x65, 0x6d, 0x6d, 0x2f, 0x63, 0x6f, 0x6c, 0x6c
        /*0042*/ 	.byte	0x65, 0x63, 0x74, 0x69, 0x76, 0x65, 0x2f, 0x73, 0x6d, 0x39, 0x30, 0x5f, 0x6d, 0x6d, 0x61, 0x5f
        /*0052*/ 	.byte	0x74, 0x6d, 0x61, 0x5f, 0x67, 0x6d, 0x6d, 0x61, 0x5f, 0x73, 0x73, 0x5f, 0x77, 0x61, 0x72, 0x70
        /*0062*/ 	.byte	0x73, 0x70, 0x65, 0x63, 0x69, 0x61, 0x6c, 0x69, 0x7a, 0x65, 0x64, 0x2e, 0x68, 0x70, 0x70, 0x00
	.type		__unnamed_1,@object
	.size		__unnamed_1,(.L_0 - __unnamed_1)
__unnamed_1:
        /*0072*/ 	.byte	0x76, 0x6f, 0x69, 0x64, 0x20, 0x63, 0x75, 0x74, 0x6c, 0x61, 0x73, 0x73, 0x3a, 0x3a, 0x67, 0x65
        /* <DEDUP_REMOVED lines=181> */
        /*0bd2*/ 	.byte	0x00
.L_0:


//--------------------- .nv.shared._ZN7cutlass13device_kernelINS_4gemm6kernel13GemmUniversalIN4cute5tupleIJiiiiEEENS1_10collective13CollectiveMmaINS1_34MainloopSm90TmaGmmaWarpSpecializedILi5ENS5_IJNS4_1CILi2EEENSA_ILi1EEESC_EEENS1_35KernelTmaWarpSpecializedCooperativeEEENS5_IJNSA_ILi128EEENSA_ILi256EEESG_EEENS_10bfloat16_tENS5_IJlSC_lEEESJ_SK_NS4_8TiledMMAINS4_8MMA_AtomIJNS4_4SM904GMMA28MMA_64x256x16_F32BF16BF16_SSILNSO_5MajorE0ELSQ_0ELNSO_7ScaleInE1ELSR_1EEEEEENS4_6LayoutISD_NS5_IJSC_NSA_ILi0EEESV_EEEEENS5_IJNS4_10UnderscoreESY_SY_EEEEENS4_13SM90_TMA_LOADENS4_14ComposedLayoutINS4_7SwizzleILi3ELi4ELi3EEENS4_18smem_ptr_flag_bitsILi16EEENSU_INS5_IJNSA_ILi8EEENSA_ILi64EEEEEENS5_IJS18_SC_EEEEEEEvNS4_8identityENS4_23SM90_TMA_LOAD_MULTICASTES1C_vS1D_EENS_8epilogue10collective6detail29Sm90TmaWarpSpecializedAdapterINS1H_15DefaultEpilogueISJ_SK_SK_NS1G_6thread17LinearCombinationISJ_Li1EffLNS1L_9ScaleType4KindE0ELNS_15FloatRoundStyleE2ESJ_EENS1_15EpilogueDefaultEEEEEvvEEEEvNT_6ParamsE --------------------------
	.section	.nv.shared._ZN7cutlass13device_kernelINS_4gemm6kernel13GemmUniversalIN4cute5tupleIJiiiiEEENS1_10collective13CollectiveMmaINS1_34MainloopSm90TmaGmmaWarpSpecializedILi5ENS5_IJNS4_1CILi2EEENSA_ILi1EEESC_EEENS1_35KernelTmaWarpSpecializedCooperativeEEENS5_IJNSA_ILi128EEENSA_ILi256EEESG_EEENS_10bfloat16_tENS5_IJlSC_lEEESJ_SK_NS4_8TiledMMAINS4_8MMA_AtomIJNS4_4SM904GMMA28MMA_64x256x16_F32BF16BF16_SSILNSO_5MajorE0ELSQ_0ELNSO_7ScaleInE1ELSR_1EEEEEENS4_6LayoutISD_NS5_IJSC_NSA_ILi0EEESV_EEEEENS5_IJNS4_10UnderscoreESY_SY_EEEEENS4_13SM90_TMA_LOADENS4_14ComposedLayoutINS4_7SwizzleILi3ELi4ELi3EEENS4_18smem_ptr_flag_bitsILi16EEENSU_INS5_IJNSA_ILi8EEENSA_ILi64EEEEEENS5_IJS18_SC_EEEEEEEvNS4_8identityENS4_23SM90_TMA_LOAD_MULTICASTES1C_vS1D_EENS_8epilogue10collective6detail29Sm90TmaWarpSpecializedAdapterINS1H_15DefaultEpilogueISJ_SK_SK_NS1G_6thread17LinearCombinationISJ_Li1EffLNS1L_9ScaleType4KindE0ELNS_15FloatRoundStyleE2ESJ_EENS1_15EpilogueDefaultEEEEEvvEEEEvNT_6ParamsE,"aw",@nobits
	.sectionflags	@""
	.align	16
	.zero		1024


//--------------------- .nv.shared.reserved.0     --------------------------
	.section	.nv.shared.reserved.0,"aw",@nobits
	.weak		__nv_reservedSMEM_offset_0_alias
	.size		__nv_reservedSMEM_offset_0_alias, 0, 0
	.other		__nv_reservedSMEM_offset_0_alias,@"STO_CUDA_RESERVED_SHARED STV_DEFAULT"
__nv_reservedSMEM_offset_0_alias:
	.zero		0


//--------------------- .nv.global                --------------------------
	.section	.nv.global,"aw",@nobits
.nv.global:
	.type		_ZN39_INTERNAL_fed2c464_4_k_cu_e8d4ef05_39424cute1_E,@object
	.size		_ZN39_INTERNAL_fed2c464_4_k_cu_e8d4ef05_39424cute1_E,(_ZN39_INTERNAL_fed2c464_4_k_cu_e8d4ef05_39424cuda3std3__45__cpo6cbeginE - _ZN39_INTERNAL_fed2c464_4_k_cu_e8d4ef05_39424cute1_E)
_ZN39_INTERNAL_fed2c464_4_k_cu_e8d4ef05_39424cute1_E:
	.zero		1
	.type		_ZN39_INTERNAL_fed2c464_4_k_cu_e8d4ef05_39424cuda3std3__45__cpo6cbeginE,@object
	.size		_ZN39_INTERNAL_fed2c464_4_k_cu_e8d4ef05_39424cuda3std3__45__cpo6cbeginE,(_ZN39_INTERNAL_fed2c464_4_k_cu_e8d4ef05_39424cuda3std3__48in_placeE - _ZN39_INTERNAL_fed2c464_4_k_cu_e8d4ef05_39424cuda3std3__45__cpo6cbeginE)
_ZN39_INTERNAL_fed2c464_4_k_cu_e8d4ef05_39424cuda3std3__45__cpo6cbeginE:
	.zero		1
	.type		_ZN39_INTERNAL_fed2c464_4_k_cu_e8d4ef05_39424cuda3std3__48in_placeE,@object
	.size		_ZN39_INTERNAL_fed2c464_4_k_cu_e8d4ef05_39424cuda3std3__48in_placeE,(_ZN39_INTERNAL_fed2c464_4_k_cu_e8d4ef05_39424cuda3std6ranges3__45__cpo9iter_moveE - _ZN39_INTERNAL_fed2c464_4_k_cu_e8d4ef05_39424cuda3std3__48in_placeE)
_ZN39_INTERNAL_fed2c464_4_k_cu_e8d4ef05_39424cuda3std3__48in_placeE:
	.zero		1
	.type		_ZN39_INTERNAL_fed2c464_4_k_cu_e8d4ef05_39424cuda3std6ranges3__45__cpo9iter_moveE,@object
	.size		_ZN39_INTERNAL_fed2c464_4_k_cu_e8d4ef05_39424cuda3std6ranges3__45__cpo9iter_moveE,(_ZN39_INTERNAL_fed2c464_4_k_cu_e8d4ef05_39424cuda3std3__45__cpo5beginE - _ZN39_INTERNAL_fed2c464_4_k_cu_e8d4ef05_39424cuda3std6ranges3__45__cpo9iter_moveE)
_ZN39_INTERNAL_fed2c464_4_k_cu_e8d4ef05_39424cuda3std6ranges3__45__cpo9iter_moveE:
	.zero		1
	.type		_ZN39_INTERNAL_fed2c464_4_k_cu_e8d4ef05_39424cuda3std3__45__cpo5beginE,@object
	.size		_ZN39_INTERNAL_fed2c464_4_k_cu_e8d4ef05_39424cuda3std3__45__cpo5beginE,(_ZN39_INTERNAL_fed2c464_4_k_cu_e8d4ef05_39424cuda3std3__441_GLOBAL__N__fed2c464_4_k_cu_e8d4ef05_39426ignoreE - _ZN39_INTERNAL_fed2c464_4_k_cu_e8d4ef05_39424cuda3std3__45__cpo5beginE)
_ZN39_INTERNAL_fed2c464_4_k_cu_e8d4ef05_39424cuda3std3__45__cpo5beginE:
	.zero		1
	.type		_ZN39_INTERNAL_fed2c464_4_k_cu_e8d4ef05_39424cuda3std3__441_GLOBAL__N__fed2c464_4_k_cu_e8d4ef05_39426ignoreE,@object
	.size		_ZN39_INTERNAL_fed2c464_4_k_cu_e8d4ef05_39424cuda3std3__441_GLOBAL__N__fed2c464_4_k_cu_e8d4ef05_39426ignoreE,(_ZN39_INTERNAL_fed2c464_4_k_cu_e8d4ef05_39424cute7productE - _ZN39_INTERNAL_fed2c464_4_k_cu_e8d4ef05_39424cuda3std3__441_GLOBAL__N__fed2c464_4_k_cu_e8d4ef05_39426ignoreE)
_ZN39_INTERNAL_fed2c464_4_k_cu_e8d4ef05_39424cuda3std3__441_GLOBAL__N__fed2c464_4_k_cu_e8d4ef05_39426ignoreE:
	.zero		1
	.type		_ZN39_INTERNAL_fed2c464_4_k_cu_e8d4ef05_39424cute7productE,@object
	.size		_ZN39_INTERNAL_fed2c464_4_k_cu_e8d4ef05_39424cute7productE,(_ZN39_INTERNAL_fed2c464_4_k_cu_e8d4ef05_39424cuda3std3__45__cpo3endE - _ZN39_INTERNAL_fed2c464_4_k_cu_e8d4ef05_39424cute7productE)
_ZN39_INTERNAL_fed2c464_4_k_cu_e8d4ef05_39424cute7productE:
	.zero		1
	.type		_ZN39_INTERNAL_fed2c464_4_k_cu_e8d4ef05_39424cuda3std3__45__cpo3endE,@object
	.size		_ZN39_INTERNAL_fed2c464_4_k_cu_e8d4ef05_39424cuda3std3__45__cpo3endE,(_ZN39_INTERNAL_fed2c464_4_k_cu_e8d4ef05_39424cuda3std3__419piecewise_constructE - _ZN39_INTERNAL_fed2c464_4_k_cu_e8d4ef05_39424cuda3std3__45__cpo3endE)
_ZN39_INTERNAL_fed2c464_4_k_cu_e8d4ef05_39424cuda3std3__45__cpo3endE:
	.zero		1
	.type		_ZN39_INTERNAL_fed2c464_4_k_cu_e8d4ef05_39424cuda3std3__419piecewise_constructE,@object
	.size		_ZN39_INTERNAL_fed2c464_4_k_cu_e8d4ef05_39424cuda3std3__419piecewise_constructE,(_ZN39_INTERNAL_fed2c464_4_k_cu_e8d4ef05_39424cuda3std3__45__cpo4cendE - _ZN39_INTERNAL_fed2c464_4_k_cu_e8d4ef05_39424cuda3std3__419piecewise_constructE)
_ZN39_INTERNAL_fed2c464_4_k_cu_e8d4ef05_39424cuda3std3__419piecewise_constructE:
	.zero		1
	.type		_ZN39_INTERNAL_fed2c464_4_k_cu_e8d4ef05_39424cuda3std3__45__cpo4cendE,@object
	.size		_ZN39_INTERNAL_fed2c464_4_k_cu_e8d4ef05_39424cuda3std3__45__cpo4cendE,(_ZN39_INTERNAL_fed2c464_4_k_cu_e8d4ef05_39424cuda3std6ranges3__45__cpo4swapE - _ZN39_INTERNAL_fed2c464_4_k_cu_e8d4ef05_39424cuda3std3__45__cpo4cendE)
_ZN39_INTERNAL_fed2c464_4_k_cu_e8d4ef05_39424cuda3std3__45__cpo4cendE:
	.zero		1
	.type		_ZN39_INTERNAL_fed2c464_4_k_cu_e8d4ef05_39424cuda3std6ranges3__45__cpo4swapE,@object
	.size		_ZN39_INTERNAL_fed2c464_4_k_cu_e8d4ef05_39424cuda3std6ranges3__45__cpo4swapE,(.L_8 - _ZN39_INTERNAL_fed2c464_4_k_cu_e8d4ef05_39424cuda3std6ranges3__45__cpo4swapE)
_ZN39_INTERNAL_fed2c464_4_k_cu_e8d4ef05_39424cuda3std6ranges3__45__cpo4swapE:
	.zero		1
.L_8:


//--------------------- .nv.constant0._ZN7cutlass13device_kernelINS_4gemm6kernel13GemmUniversalIN4cute5tupleIJiiiiEEENS1_10collective13CollectiveMmaINS1_34MainloopSm90TmaGmmaWarpSpecializedILi5ENS5_IJNS4_1CILi2EEENSA_ILi1EEESC_EEENS1_35KernelTmaWarpSpecializedCooperativeEEENS5_IJNSA_ILi128EEENSA_ILi256EEESG_EEENS_10bfloat16_tENS5_IJlSC_lEEESJ_SK_NS4_8TiledMMAINS4_8MMA_AtomIJNS4_4SM904GMMA28MMA_64x256x16_F32BF16BF16_SSILNSO_5MajorE0ELSQ_0ELNSO_7ScaleInE1ELSR_1EEEEEENS4_6LayoutISD_NS5_IJSC_NSA_ILi0EEESV_EEEEENS5_IJNS4_10UnderscoreESY_SY_EEEEENS4_13SM90_TMA_LOADENS4_14ComposedLayoutINS4_7SwizzleILi3ELi4ELi3EEENS4_18smem_ptr_flag_bitsILi16EEENSU_INS5_IJNSA_ILi8EEENSA_ILi64EEEEEENS5_IJS18_SC_EEEEEEEvNS4_8identityENS4_23SM90_TMA_LOAD_MULTICASTES1C_vS1D_EENS_8epilogue10collective6detail29Sm90TmaWarpSpecializedAdapterINS1H_15DefaultEpilogueISJ_SK_SK_NS1G_6thread17LinearCombinationISJ_Li1EffLNS1L_9ScaleType4KindE0ELNS_15FloatRoundStyleE2ESJ_EENS1_15EpilogueDefaultEEEEEvvEEEEvNT_6ParamsE --------------------------
	.section	.nv.constant0._ZN7cutlass13device_kernelINS_4gemm6kernel13GemmUniversalIN4cute5tupleIJiiiiEEENS1_10collective13CollectiveMmaINS1_34MainloopSm90TmaGmmaWarpSpecializedILi5ENS5_IJNS4_1CILi2EEENSA_ILi1EEESC_EEENS1_35KernelTmaWarpSpecializedCooperativeEEENS5_IJNSA_ILi128EEENSA_ILi256EEESG_EEENS_10bfloat16_tENS5_IJlSC_lEEESJ_SK_NS4_8TiledMMAINS4_8MMA_AtomIJNS4_4SM904GMMA28MMA_64x256x16_F32BF16BF16_SSILNSO_5MajorE0ELSQ_0ELNSO_7ScaleInE1ELSR_1EEEEEENS4_6LayoutISD_NS5_IJSC_NSA_ILi0EEESV_EEEEENS5_IJNS4_10UnderscoreESY_SY_EEEEENS4_13SM90_TMA_LOADENS4_14ComposedLayoutINS4_7SwizzleILi3ELi4ELi3EEENS4_18smem_ptr_flag_bitsILi16EEENSU_INS5_IJNSA_ILi8EEENSA_ILi64EEEEEENS5_IJS18_SC_EEEEEEEvNS4_8identityENS4_23SM90_TMA_LOAD_MULTICASTES1C_vS1D_EENS_8epilogue10collective6detail29Sm90TmaWarpSpecializedAdapterINS1H_15DefaultEpilogueISJ_SK_SK_NS1G_6thread17LinearCombinationISJ_Li1EffLNS1L_9ScaleType4KindE0ELNS_15FloatRoundStyleE2ESJ_EENS1_15EpilogueDefaultEEEEEvvEEEEvNT_6ParamsE,"a",@progbits
	.sectionflags	@""
	.align	4
.nv.constant0._ZN7cutlass13device_kernelINS_4gemm6kernel13GemmUniversalIN4cute5tupleIJiiiiEEENS1_10collective13CollectiveMmaINS1_34MainloopSm90TmaGmmaWarpSpecializedILi5ENS5_IJNS4_1CILi2EEENSA_ILi1EEESC_EEENS1_35KernelTmaWarpSpecializedCooperativeEEENS5_IJNSA_ILi128EEENSA_ILi256EEESG_EEENS_10bfloat16_tENS5_IJlSC_lEEESJ_SK_NS4_8TiledMMAINS4_8MMA_AtomIJNS4_4SM904GMMA28MMA_64x256x16_F32BF16BF16_SSILNSO_5MajorE0ELSQ_0ELNSO_7ScaleInE1ELSR_1EEEEEENS4_6LayoutISD_NS5_IJSC_NSA_ILi0EEESV_EEEEENS5_IJNS4_10UnderscoreESY_SY_EEEEENS4_13SM90_TMA_LOADENS4_14ComposedLayoutINS4_7SwizzleILi3ELi4ELi3EEENS4_18smem_ptr_flag_bitsILi16EEENSU_INS5_IJNSA_ILi8EEENSA_ILi64EEEEEENS5_IJS18_SC_EEEEEEEvNS4_8identityENS4_23SM90_TMA_LOAD_MULTICASTES1C_vS1D_EENS_8epilogue10collective6detail29Sm90TmaWarpSpecializedAdapterINS1H_15DefaultEpilogueISJ_SK_SK_NS1G_6thread17LinearCombinationISJ_Li1EffLNS1L_9ScaleType4KindE0ELNS_15FloatRoundStyleE2ESJ_EENS1_15EpilogueDefaultEEEEEvvEEEEvNT_6ParamsE:
	.zero		1664


//--------------------- SYMBOLS --------------------------

	.type		.nv.reservedSmem.offset0,@object
	.size		.nv.reservedSmem.offset0,0x4
	.type		__assertfail,@function
